//
// Generated by NVIDIA NVVM Compiler
//
// Compiler Build ID: CL-36424714
// Cuda compilation tools, release 13.0, V13.0.88
// Based on NVVM 20.0.0
//

.version 9.0
.target sm_100
.address_size 64

	// .globl	_Z17sgemm2DWarpTilingiiifPKfS0_fPf
.extern .func __assertfail
(
	.param .b64 __assertfail_param_0,
	.param .b64 __assertfail_param_1,
	.param .b32 __assertfail_param_2,
	.param .b64 __assertfail_param_3,
	.param .b64 __assertfail_param_4
)
;
.global .align 1 .b8 __unnamed_1[91] = {118, 111, 105, 100, 32, 115, 103, 101, 109, 109, 50, 68, 87, 97, 114, 112, 84, 105, 108, 105, 110, 103, 40, 105, 110, 116, 44, 32, 105, 110, 116, 44, 32, 105, 110, 116, 44, 32, 102, 108, 111, 97, 116, 44, 32, 99, 111, 110, 115, 116, 32, 102, 108, 111, 97, 116, 32, 42, 44, 32, 99, 111, 110, 115, 116, 32, 102, 108, 111, 97, 116, 32, 42, 44, 32, 102, 108, 111, 97, 116, 44, 32, 102, 108, 111, 97, 116, 32, 42, 41};
// _ZZ17sgemm2DWarpTilingiiifPKfS0_fPfE2As has been demoted
// _ZZ17sgemm2DWarpTilingiiifPKfS0_fPfE2Bs has been demoted
.global .align 1 .b8 $str[34] = {110, 117, 109, 84, 104, 114, 101, 97, 100, 115, 66, 108, 111, 99, 107, 116, 105, 108, 101, 32, 61, 61, 32, 98, 108, 111, 99, 107, 68, 105, 109, 46, 120};
.global .align 1 .b8 $str$1[27] = {47, 116, 109, 112, 47, 115, 97, 115, 115, 95, 99, 117, 95, 112, 99, 55, 108, 111, 54, 117, 56, 47, 107, 46, 99, 117};

.visible .entry _Z17sgemm2DWarpTilingiiifPKfS0_fPf(
	.param .u32 _Z17sgemm2DWarpTilingiiifPKfS0_fPf_param_0,
	.param .u32 _Z17sgemm2DWarpTilingiiifPKfS0_fPf_param_1,
	.param .u32 _Z17sgemm2DWarpTilingiiifPKfS0_fPf_param_2,
	.param .f32 _Z17sgemm2DWarpTilingiiifPKfS0_fPf_param_3,
	.param .u64 .ptr .align 1 _Z17sgemm2DWarpTilingiiifPKfS0_fPf_param_4,
	.param .u64 .ptr .align 1 _Z17sgemm2DWarpTilingiiifPKfS0_fPf_param_5,
	.param .f32 _Z17sgemm2DWarpTilingiiifPKfS0_fPf_param_6,
	.param .u64 .ptr .align 1 _Z17sgemm2DWarpTilingiiifPKfS0_fPf_param_7
)
{
	.reg .pred 	%p<5>;
	.reg .b32 	%r<79>;
	.reg .b32 	%f<671>;
	.reg .b64 	%rd<74>;
	// demoted variable
	.shared .align 4 .b8 _ZZ17sgemm2DWarpTilingiiifPKfS0_fPfE2As[4096];
	// demoted variable
	.shared .align 4 .b8 _ZZ17sgemm2DWarpTilingiiifPKfS0_fPfE2Bs[4096];
	ld.param.u64 	%rd7, [_Z17sgemm2DWarpTilingiiifPKfS0_fPf_param_4];
	ld.param.u64 	%rd8, [_Z17sgemm2DWarpTilingiiifPKfS0_fPf_param_5];
	mov.u32 	%r10, %ntid.x;
	setp.eq.s32 	%p1, %r10, 256;
	@%p1 bra 	$L__BB0_2;
	mov.u64 	%rd10, $str;
	cvta.global.u64 	%rd11, %rd10;
	mov.u64 	%rd12, $str$1;
	cvta.global.u64 	%rd13, %rd12;
	mov.u64 	%rd14, __unnamed_1;
	cvta.global.u64 	%rd15, %rd14;
	{ // callseq 0, 0
	.param .b64 param0;
	st.param.b64 	[param0], %rd11;
	.param .b64 param1;
	st.param.b64 	[param1], %rd13;
	.param .b32 param2;
	st.param.b32 	[param2], 25;
	.param .b64 param3;
	st.param.b64 	[param3], %rd15;
	.param .b64 param4;
	st.param.b64 	[param4], 1;
	call.uni 
	__assertfail, 
	(
	param0, 
	param1, 
	param2, 
	param3, 
	param4
	);
	} // callseq 0
$L__BB0_2:
	ld.param.u32 	%r73, [_Z17sgemm2DWarpTilingiiifPKfS0_fPf_param_2];
	mov.u32 	%r11, %ctaid.y;
	mul.lo.s32 	%r12, %r11, %r73;
	shl.b32 	%r13, %r12, 7;
	cvta.to.global.u64 	%rd16, %rd7;
	mul.wide.s32 	%rd17, %r13, 4;
	add.s64 	%rd72, %rd16, %rd17;
	mov.u32 	%r14, %ctaid.x;
	shl.b32 	%r15, %r14, 7;
	cvta.to.global.u64 	%rd18, %rd8;
	mul.wide.u32 	%rd19, %r15, 4;
	add.s64 	%rd73, %rd18, %rd19;
	setp.lt.s32 	%p2, %r73, 1;
	mov.f32 	%f607, 0f00000000;
	mov.f32 	%f608, %f607;
	mov.f32 	%f609, %f607;
	mov.f32 	%f610, %f607;
	mov.f32 	%f611, %f607;
	mov.f32 	%f612, %f607;
	mov.f32 	%f613, %f607;
	mov.f32 	%f614, %f607;
	mov.f32 	%f615, %f607;
	mov.f32 	%f616, %f607;
	mov.f32 	%f617, %f607;
	mov.f32 	%f618, %f607;
	mov.f32 	%f619, %f607;
	mov.f32 	%f620, %f607;
	mov.f32 	%f621, %f607;
	mov.f32 	%f622, %f607;
	mov.f32 	%f623, %f607;
	mov.f32 	%f624, %f607;
	mov.f32 	%f625, %f607;
	mov.f32 	%f626, %f607;
	mov.f32 	%f627, %f607;
	mov.f32 	%f628, %f607;
	mov.f32 	%f629, %f607;
	mov.f32 	%f630, %f607;
	mov.f32 	%f631, %f607;
	mov.f32 	%f632, %f607;
	mov.f32 	%f633, %f607;
	mov.f32 	%f634, %f607;
	mov.f32 	%f635, %f607;
	mov.f32 	%f636, %f607;
	mov.f32 	%f637, %f607;
	mov.f32 	%f638, %f607;
	mov.f32 	%f639, %f607;
	mov.f32 	%f640, %f607;
	mov.f32 	%f641, %f607;
	mov.f32 	%f642, %f607;
	mov.f32 	%f643, %f607;
	mov.f32 	%f644, %f607;
	mov.f32 	%f645, %f607;
	mov.f32 	%f646, %f607;
	mov.f32 	%f647, %f607;
	mov.f32 	%f648, %f607;
	mov.f32 	%f649, %f607;
	mov.f32 	%f650, %f607;
	mov.f32 	%f651, %f607;
	mov.f32 	%f652, %f607;
	mov.f32 	%f653, %f607;
	mov.f32 	%f654, %f607;
	mov.f32 	%f655, %f607;
	mov.f32 	%f656, %f607;
	mov.f32 	%f657, %f607;
	mov.f32 	%f658, %f607;
	mov.f32 	%f659, %f607;
	mov.f32 	%f660, %f607;
	mov.f32 	%f661, %f607;
	mov.f32 	%f662, %f607;
	mov.f32 	%f663, %f607;
	mov.f32 	%f664, %f607;
	mov.f32 	%f665, %f607;
	mov.f32 	%f666, %f607;
	mov.f32 	%f667, %f607;
	mov.f32 	%f668, %f607;
	mov.f32 	%f669, %f607;
	mov.f32 	%f670, %f607;
	@%p2 bra 	$L__BB0_7;
	mov.b32 	%r76, 0;
	mov.f32 	%f607, 0f00000000;
	mov.u32 	%r18, %tid.x;
	shl.b32 	%r19, %r18, 5;
	and.b32  	%r20, %r19, 480;
	mov.u32 	%r21, _ZZ17sgemm2DWarpTilingiiifPKfS0_fPfE2Bs;
	add.s32 	%r22, %r20, %r21;
	add.s32 	%r2, %r22, 16;
	shr.u32 	%r25, %r18, 7;
$L__BB0_4:
	ld.param.u32 	%r74, [_Z17sgemm2DWarpTilingiiifPKfS0_fPf_param_2];
	ld.param.u32 	%r70, [_Z17sgemm2DWarpTilingiiifPKfS0_fPf_param_1];
	shl.b32 	%r23, %r70, 1;
	shl.b32 	%r24, %r70, 2;
	and.b32  	%r26, %r18, 127;
	mad.lo.s32 	%r27, %r25, %r70, %r26;
	add.s32 	%r28, %r27, %r24;
	add.s32 	%r29, %r28, %r23;
	add.s32 	%r30, %r27, %r23;
	shl.b32 	%r31, %r74, 5;
	shl.b32 	%r32, %r74, 6;
	shr.u32 	%r33, %r18, 3;
	and.b32  	%r34, %r18, 7;
	mad.lo.s32 	%r35, %r33, %r74, %r34;
	add.s32 	%r36, %r35, %r32;
	add.s32 	%r37, %r36, %r31;
	add.s32 	%r38, %r35, %r31;
	mul.wide.u32 	%rd20, %r35, 4;
	add.s64 	%rd21, %rd72, %rd20;
	ld.global.f32 	%f261, [%rd21];
	mov.u32 	%r39, _ZZ17sgemm2DWarpTilingiiifPKfS0_fPfE2As;
	shl.b32 	%r40, %r18, 2;
	add.s32 	%r41, %r39, %r40;
	st.shared.f32 	[%r41], %f261;
	mul.wide.u32 	%rd22, %r38, 4;
	add.s64 	%rd23, %rd72, %rd22;
	ld.global.f32 	%f262, [%rd23];
	st.shared.f32 	[%r41+1024], %f262;
	mul.wide.u32 	%rd24, %r36, 4;
	add.s64 	%rd25, %rd72, %rd24;
	ld.global.f32 	%f263, [%rd25];
	st.shared.f32 	[%r41+2048], %f263;
	mul.wide.u32 	%rd26, %r37, 4;
	add.s64 	%rd27, %rd72, %rd26;
	ld.global.f32 	%f264, [%rd27];
	st.shared.f32 	[%r41+3072], %f264;
	mul.wide.s32 	%rd28, %r27, 4;
	add.s64 	%rd29, %rd73, %rd28;
	ld.global.f32 	%f265, [%rd29];
	add.s32 	%r42, %r21, %r40;
	st.shared.f32 	[%r42], %f265;
	mul.wide.s32 	%rd30, %r30, 4;
	add.s64 	%rd31, %rd73, %rd30;
	ld.global.f32 	%f266, [%rd31];
	st.shared.f32 	[%r42+1024], %f266;
	mul.wide.s32 	%rd32, %r28, 4;
	add.s64 	%rd33, %rd73, %rd32;
	ld.global.f32 	%f267, [%rd33];
	st.shared.f32 	[%r42+2048], %f267;
	mul.wide.s32 	%rd34, %r29, 4;
	add.s64 	%rd35, %rd73, %rd34;
	ld.global.f32 	%f268, [%rd35];
	st.shared.f32 	[%r42+3072], %f268;
	bar.sync 	0;
	mov.b32 	%r78, 128;
	mov.u32 	%r77, %r2;
$L__BB0_5:
	mov.u32 	%r43, %tid.x;
	shl.b32 	%r44, %r43, 4;
	and.b32  	%r45, %r44, 16128;
	mov.u32 	%r46, _ZZ17sgemm2DWarpTilingiiifPKfS0_fPfE2As;
	add.s32 	%r47, %r46, %r45;
	add.s32 	%r48, %r47, %r78;
	ld.shared.f32 	%f269, [%r48+-128];
	ld.shared.f32 	%f270, [%r48+-96];
	ld.shared.f32 	%f271, [%r48+-64];
	ld.shared.f32 	%f272, [%r48+-32];
	ld.shared.f32 	%f273, [%r48];
	ld.shared.f32 	%f274, [%r48+32];
	ld.shared.f32 	%f275, [%r48+64];
	ld.shared.f32 	%f276, [%r48+96];
	ld.shared.f32 	%f277, [%r77+-16];
	ld.shared.f32 	%f278, [%r77+-12];
	ld.shared.f32 	%f279, [%r77+-8];
	ld.shared.f32 	%f280, [%r77+-4];
	ld.shared.f32 	%f281, [%r77];
	ld.shared.f32 	%f282, [%r77+4];
	ld.shared.f32 	%f283, [%r77+8];
	ld.shared.f32 	%f284, [%r77+12];
	fma.rn.f32 	%f670, %f269, %f277, %f670;
	fma.rn.f32 	%f669, %f269, %f278, %f669;
	fma.rn.f32 	%f668, %f269, %f279, %f668;
	fma.rn.f32 	%f667, %f269, %f280, %f667;
	fma.rn.f32 	%f666, %f269, %f281, %f666;
	fma.rn.f32 	%f665, %f269, %f282, %f665;
	fma.rn.f32 	%f664, %f269, %f283, %f664;
	fma.rn.f32 	%f663, %f269, %f284, %f663;
	fma.rn.f32 	%f662, %f270, %f277, %f662;
	fma.rn.f32 	%f661, %f270, %f278, %f661;
	fma.rn.f32 	%f660, %f270, %f279, %f660;
	fma.rn.f32 	%f659, %f270, %f280, %f659;
	fma.rn.f32 	%f658, %f270, %f281, %f658;
	fma.rn.f32 	%f657, %f270, %f282, %f657;
	fma.rn.f32 	%f656, %f270, %f283, %f656;
	fma.rn.f32 	%f655, %f270, %f284, %f655;
	fma.rn.f32 	%f654, %f271, %f277, %f654;
	fma.rn.f32 	%f653, %f271, %f278, %f653;
	fma.rn.f32 	%f652, %f271, %f279, %f652;
	fma.rn.f32 	%f651, %f271, %f280, %f651;
	fma.rn.f32 	%f650, %f271, %f281, %f650;
	fma.rn.f32 	%f649, %f271, %f282, %f649;
	fma.rn.f32 	%f648, %f271, %f283, %f648;
	fma.rn.f32 	%f647, %f271, %f284, %f647;
	fma.rn.f32 	%f646, %f272, %f277, %f646;
	fma.rn.f32 	%f645, %f272, %f278, %f645;
	fma.rn.f32 	%f644, %f272, %f279, %f644;
	fma.rn.f32 	%f643, %f272, %f280, %f643;
	fma.rn.f32 	%f642, %f272, %f281, %f642;
	fma.rn.f32 	%f641, %f272, %f282, %f641;
	fma.rn.f32 	%f640, %f272, %f283, %f640;
	fma.rn.f32 	%f639, %f272, %f284, %f639;
	fma.rn.f32 	%f638, %f273, %f277, %f638;
	fma.rn.f32 	%f637, %f273, %f278, %f637;
	fma.rn.f32 	%f636, %f273, %f279, %f636;
	fma.rn.f32 	%f635, %f273, %f280, %f635;
	fma.rn.f32 	%f634, %f273, %f281, %f634;
	fma.rn.f32 	%f633, %f273, %f282, %f633;
	fma.rn.f32 	%f632, %f273, %f283, %f632;
	fma.rn.f32 	%f631, %f273, %f284, %f631;
	fma.rn.f32 	%f630, %f274, %f277, %f630;
	fma.rn.f32 	%f629, %f274, %f278, %f629;
	fma.rn.f32 	%f628, %f274, %f279, %f628;
	fma.rn.f32 	%f627, %f274, %f280, %f627;
	fma.rn.f32 	%f626, %f274, %f281, %f626;
	fma.rn.f32 	%f625, %f274, %f282, %f625;
	fma.rn.f32 	%f624, %f274, %f283, %f624;
	fma.rn.f32 	%f623, %f274, %f284, %f623;
	fma.rn.f32 	%f622, %f275, %f277, %f622;
	fma.rn.f32 	%f621, %f275, %f278, %f621;
	fma.rn.f32 	%f620, %f275, %f279, %f620;
	fma.rn.f32 	%f619, %f275, %f280, %f619;
	fma.rn.f32 	%f618, %f275, %f281, %f618;
	fma.rn.f32 	%f617, %f275, %f282, %f617;
	fma.rn.f32 	%f616, %f275, %f283, %f616;
	fma.rn.f32 	%f615, %f275, %f284, %f615;
	fma.rn.f32 	%f614, %f276, %f277, %f614;
	fma.rn.f32 	%f613, %f276, %f278, %f613;
	fma.rn.f32 	%f612, %f276, %f279, %f612;
	fma.rn.f32 	%f611, %f276, %f280, %f611;
	fma.rn.f32 	%f610, %f276, %f281, %f610;
	fma.rn.f32 	%f609, %f276, %f282, %f609;
	fma.rn.f32 	%f608, %f276, %f283, %f608;
	fma.rn.f32 	%f607, %f276, %f284, %f607;
	add.s32 	%r78, %r78, 4;
	add.s32 	%r77, %r77, 512;
	setp.ne.s32 	%p3, %r78, 160;
	@%p3 bra 	$L__BB0_5;
	ld.param.u32 	%r75, [_Z17sgemm2DWarpTilingiiifPKfS0_fPf_param_2];
	ld.param.u32 	%r71, [_Z17sgemm2DWarpTilingiiifPKfS0_fPf_param_1];
	bar.sync 	0;
	add.s32 	%r76, %r76, 8;
	setp.lt.s32 	%p4, %r76, %r75;
	shl.b32 	%r49, %r71, 3;
	mul.wide.s32 	%rd36, %r49, 4;
	add.s64 	%rd73, %rd73, %rd36;
	add.s64 	%rd72, %rd72, 32;
	@%p4 bra 	$L__BB0_4;
$L__BB0_7:
	ld.param.u64 	%rd71, [_Z17sgemm2DWarpTilingiiifPKfS0_fPf_param_7];
	ld.param.f32 	%f478, [_Z17sgemm2DWarpTilingiiifPKfS0_fPf_param_6];
	ld.param.f32 	%f477, [_Z17sgemm2DWarpTilingiiifPKfS0_fPf_param_3];
	ld.param.u32 	%r72, [_Z17sgemm2DWarpTilingiiifPKfS0_fPf_param_1];
	mov.u32 	%r50, %ctaid.y;
	mul.lo.s32 	%r51, %r50, %r72;
	shl.b32 	%r52, %r51, 7;
	mov.u32 	%r53, %ctaid.x;
	shl.b32 	%r54, %r53, 7;
	add.s32 	%r55, %r52, %r54;
	cvt.s64.s32 	%rd37, %r55;
	cvta.to.global.u64 	%rd38, %rd71;
	mov.u32 	%r56, %tid.x;
	shr.u32 	%r57, %r56, 4;
	shl.b32 	%r58, %r56, 3;
	and.b32  	%r59, %r58, 120;
	mul.lo.s32 	%r60, %r57, %r72;
	shl.b32 	%r61, %r60, 3;
	add.s32 	%r62, %r61, %r59;
	cvt.s64.s32 	%rd39, %r62;
	add.s64 	%rd40, %rd39, %rd37;
	shl.b64 	%rd41, %rd40, 2;
	add.s64 	%rd42, %rd38, %rd41;
	ld.global.f32 	%f285, [%rd42];
	mul.f32 	%f286, %f478, %f285;
	fma.rn.f32 	%f287, %f477, %f670, %f286;
	st.global.f32 	[%rd42], %f287;
	ld.global.f32 	%f288, [%rd42+4];
	mul.f32 	%f289, %f478, %f288;
	fma.rn.f32 	%f290, %f477, %f669, %f289;
	st.global.f32 	[%rd42+4], %f290;
	ld.global.f32 	%f291, [%rd42+8];
	mul.f32 	%f292, %f478, %f291;
	fma.rn.f32 	%f293, %f477, %f668, %f292;
	st.global.f32 	[%rd42+8], %f293;
	ld.global.f32 	%f294, [%rd42+12];
	mul.f32 	%f295, %f478, %f294;
	fma.rn.f32 	%f296, %f477, %f667, %f295;
	st.global.f32 	[%rd42+12], %f296;
	ld.global.f32 	%f297, [%rd42+16];
	mul.f32 	%f298, %f478, %f297;
	fma.rn.f32 	%f299, %f477, %f666, %f298;
	st.global.f32 	[%rd42+16], %f299;
	ld.global.f32 	%f300, [%rd42+20];
	mul.f32 	%f301, %f478, %f300;
	fma.rn.f32 	%f302, %f477, %f665, %f301;
	st.global.f32 	[%rd42+20], %f302;
	ld.global.f32 	%f303, [%rd42+24];
	mul.f32 	%f304, %f478, %f303;
	fma.rn.f32 	%f305, %f477, %f664, %f304;
	st.global.f32 	[%rd42+24], %f305;
	ld.global.f32 	%f306, [%rd42+28];
	mul.f32 	%f307, %f478, %f306;
	fma.rn.f32 	%f308, %f477, %f663, %f307;
	st.global.f32 	[%rd42+28], %f308;
	add.s32 	%r63, %r62, %r72;
	cvt.s64.s32 	%rd43, %r63;
	add.s64 	%rd44, %rd43, %rd37;
	shl.b64 	%rd45, %rd44, 2;
	add.s64 	%rd46, %rd38, %rd45;
	ld.global.f32 	%f309, [%rd46];
	mul.f32 	%f310, %f478, %f309;
	fma.rn.f32 	%f311, %f477, %f662, %f310;
	st.global.f32 	[%rd46], %f311;
	ld.global.f32 	%f312, [%rd46+4];
	mul.f32 	%f313, %f478, %f312;
	fma.rn.f32 	%f314, %f477, %f661, %f313;
	st.global.f32 	[%rd46+4], %f314;
	ld.global.f32 	%f315, [%rd46+8];
	mul.f32 	%f316, %f478, %f315;
	fma.rn.f32 	%f317, %f477, %f660, %f316;
	st.global.f32 	[%rd46+8], %f317;
	ld.global.f32 	%f318, [%rd46+12];
	mul.f32 	%f319, %f478, %f318;
	fma.rn.f32 	%f320, %f477, %f659, %f319;
	st.global.f32 	[%rd46+12], %f320;
	ld.global.f32 	%f321, [%rd46+16];
	mul.f32 	%f322, %f478, %f321;
	fma.rn.f32 	%f323, %f477, %f658, %f322;
	st.global.f32 	[%rd46+16], %f323;
	ld.global.f32 	%f324, [%rd46+20];
	mul.f32 	%f325, %f478, %f324;
	fma.rn.f32 	%f326, %f477, %f657, %f325;
	st.global.f32 	[%rd46+20], %f326;
	ld.global.f32 	%f327, [%rd46+24];
	mul.f32 	%f328, %f478, %f327;
	fma.rn.f32 	%f329, %f477, %f656, %f328;
	st.global.f32 	[%rd46+24], %f329;
	ld.global.f32 	%f330, [%rd46+28];
	mul.f32 	%f331, %f478, %f330;
	fma.rn.f32 	%f332, %f477, %f655, %f331;
	st.global.f32 	[%rd46+28], %f332;
	add.s32 	%r64, %r63, %r72;
	cvt.s64.s32 	%rd47, %r64;
	add.s64 	%rd48, %rd47, %rd37;
	shl.b64 	%rd49, %rd48, 2;
	add.s64 	%rd50, %rd38, %rd49;
	ld.global.f32 	%f333, [%rd50];
	mul.f32 	%f334, %f478, %f333;
	fma.rn.f32 	%f335, %f477, %f654, %f334;
	st.global.f32 	[%rd50], %f335;
	ld.global.f32 	%f336, [%rd50+4];
	mul.f32 	%f337, %f478, %f336;
	fma.rn.f32 	%f338, %f477, %f653, %f337;
	st.global.f32 	[%rd50+4], %f338;
	ld.global.f32 	%f339, [%rd50+8];
	mul.f32 	%f340, %f478, %f339;
	fma.rn.f32 	%f341, %f477, %f652, %f340;
	st.global.f32 	[%rd50+8], %f341;
	ld.global.f32 	%f342, [%rd50+12];
	mul.f32 	%f343, %f478, %f342;
	fma.rn.f32 	%f344, %f477, %f651, %f343;
	st.global.f32 	[%rd50+12], %f344;
	ld.global.f32 	%f345, [%rd50+16];
	mul.f32 	%f346, %f478, %f345;
	fma.rn.f32 	%f347, %f477, %f650, %f346;
	st.global.f32 	[%rd50+16], %f347;
	ld.global.f32 	%f348, [%rd50+20];
	mul.f32 	%f349, %f478, %f348;
	fma.rn.f32 	%f350, %f477, %f649, %f349;
	st.global.f32 	[%rd50+20], %f350;
	ld.global.f32 	%f351, [%rd50+24];
	mul.f32 	%f352, %f478, %f351;
	fma.rn.f32 	%f353, %f477, %f648, %f352;
	st.global.f32 	[%rd50+24], %f353;
	ld.global.f32 	%f354, [%rd50+28];
	mul.f32 	%f355, %f478, %f354;
	fma.rn.f32 	%f356, %f477, %f647, %f355;
	st.global.f32 	[%rd50+28], %f356;
	add.s32 	%r65, %r64, %r72;
	cvt.s64.s32 	%rd51, %r65;
	add.s64 	%rd52, %rd51, %rd37;
	shl.b64 	%rd53, %rd52, 2;
	add.s64 	%rd54, %rd38, %rd53;
	ld.global.f32 	%f357, [%rd54];
	mul.f32 	%f358, %f478, %f357;
	fma.rn.f32 	%f359, %f477, %f646, %f358;
	st.global.f32 	[%rd54], %f359;
	ld.global.f32 	%f360, [%rd54+4];
	mul.f32 	%f361, %f478, %f360;
	fma.rn.f32 	%f362, %f477, %f645, %f361;
	st.global.f32 	[%rd54+4], %f362;
	ld.global.f32 	%f363, [%rd54+8];
	mul.f32 	%f364, %f478, %f363;
	fma.rn.f32 	%f365, %f477, %f644, %f364;
	st.global.f32 	[%rd54+8], %f365;
	ld.global.f32 	%f366, [%rd54+12];
	mul.f32 	%f367, %f478, %f366;
	fma.rn.f32 	%f368, %f477, %f643, %f367;
	st.global.f32 	[%rd54+12], %f368;
	ld.global.f32 	%f369, [%rd54+16];
	mul.f32 	%f370, %f478, %f369;
	fma.rn.f32 	%f371, %f477, %f642, %f370;
	st.global.f32 	[%rd54+16], %f371;
	ld.global.f32 	%f372, [%rd54+20];
	mul.f32 	%f373, %f478, %f372;
	fma.rn.f32 	%f374, %f477, %f641, %f373;
	st.global.f32 	[%rd54+20], %f374;
	ld.global.f32 	%f375, [%rd54+24];
	mul.f32 	%f376, %f478, %f375;
	fma.rn.f32 	%f377, %f477, %f640, %f376;
	st.global.f32 	[%rd54+24], %f377;
	ld.global.f32 	%f378, [%rd54+28];
	mul.f32 	%f379, %f478, %f378;
	fma.rn.f32 	%f380, %f477, %f639, %f379;
	st.global.f32 	[%rd54+28], %f380;
	add.s32 	%r66, %r65, %r72;
	cvt.s64.s32 	%rd55, %r66;
	add.s64 	%rd56, %rd55, %rd37;
	shl.b64 	%rd57, %rd56, 2;
	add.s64 	%rd58, %rd38, %rd57;
	ld.global.f32 	%f381, [%rd58];
	mul.f32 	%f382, %f478, %f381;
	fma.rn.f32 	%f383, %f477, %f638, %f382;
	st.global.f32 	[%rd58], %f383;
	ld.global.f32 	%f384, [%rd58+4];
	mul.f32 	%f385, %f478, %f384;
	fma.rn.f32 	%f386, %f477, %f637, %f385;
	st.global.f32 	[%rd58+4], %f386;
	ld.global.f32 	%f387, [%rd58+8];
	mul.f32 	%f388, %f478, %f387;
	fma.rn.f32 	%f389, %f477, %f636, %f388;
	st.global.f32 	[%rd58+8], %f389;
	ld.global.f32 	%f390, [%rd58+12];
	mul.f32 	%f391, %f478, %f390;
	fma.rn.f32 	%f392, %f477, %f635, %f391;
	st.global.f32 	[%rd58+12], %f392;
	ld.global.f32 	%f393, [%rd58+16];
	mul.f32 	%f394, %f478, %f393;
	fma.rn.f32 	%f395, %f477, %f634, %f394;
	st.global.f32 	[%rd58+16], %f395;
	ld.global.f32 	%f396, [%rd58+20];
	mul.f32 	%f397, %f478, %f396;
	fma.rn.f32 	%f398, %f477, %f633, %f397;
	st.global.f32 	[%rd58+20], %f398;
	ld.global.f32 	%f399, [%rd58+24];
	mul.f32 	%f400, %f478, %f399;
	fma.rn.f32 	%f401, %f477, %f632, %f400;
	st.global.f32 	[%rd58+24], %f401;
	ld.global.f32 	%f402, [%rd58+28];
	mul.f32 	%f403, %f478, %f402;
	fma.rn.f32 	%f404, %f477, %f631, %f403;
	st.global.f32 	[%rd58+28], %f404;
	add.s32 	%r67, %r66, %r72;
	cvt.s64.s32 	%rd59, %r67;
	add.s64 	%rd60, %rd59, %rd37;
	shl.b64 	%rd61, %rd60, 2;
	add.s64 	%rd62, %rd38, %rd61;
	ld.global.f32 	%f405, [%rd62];
	mul.f32 	%f406, %f478, %f405;
	fma.rn.f32 	%f407, %f477, %f630, %f406;
	st.global.f32 	[%rd62], %f407;
	ld.global.f32 	%f408, [%rd62+4];
	mul.f32 	%f409, %f478, %f408;
	fma.rn.f32 	%f410, %f477, %f629, %f409;
	st.global.f32 	[%rd62+4], %f410;
	ld.global.f32 	%f411, [%rd62+8];
	mul.f32 	%f412, %f478, %f411;
	fma.rn.f32 	%f413, %f477, %f628, %f412;
	st.global.f32 	[%rd62+8], %f413;
	ld.global.f32 	%f414, [%rd62+12];
	mul.f32 	%f415, %f478, %f414;
	fma.rn.f32 	%f416, %f477, %f627, %f415;
	st.global.f32 	[%rd62+12], %f416;
	ld.global.f32 	%f417, [%rd62+16];
	mul.f32 	%f418, %f478, %f417;
	fma.rn.f32 	%f419, %f477, %f626, %f418;
	st.global.f32 	[%rd62+16], %f419;
	ld.global.f32 	%f420, [%rd62+20];
	mul.f32 	%f421, %f478, %f420;
	fma.rn.f32 	%f422, %f477, %f625, %f421;
	st.global.f32 	[%rd62+20], %f422;
	ld.global.f32 	%f423, [%rd62+24];
	mul.f32 	%f424, %f478, %f423;
	fma.rn.f32 	%f425, %f477, %f624, %f424;
	st.global.f32 	[%rd62+24], %f425;
	ld.global.f32 	%f426, [%rd62+28];
	mul.f32 	%f427, %f478, %f426;
	fma.rn.f32 	%f428, %f477, %f623, %f427;
	st.global.f32 	[%rd62+28], %f428;
	add.s32 	%r68, %r67, %r72;
	cvt.s64.s32 	%rd63, %r68;
	add.s64 	%rd64, %rd63, %rd37;
	shl.b64 	%rd65, %rd64, 2;
	add.s64 	%rd66, %rd38, %rd65;
	ld.global.f32 	%f429, [%rd66];
	mul.f32 	%f430, %f478, %f429;
	fma.rn.f32 	%f431, %f477, %f622, %f430;
	st.global.f32 	[%rd66], %f431;
	ld.global.f32 	%f432, [%rd66+4];
	mul.f32 	%f433, %f478, %f432;
	fma.rn.f32 	%f434, %f477, %f621, %f433;
	st.global.f32 	[%rd66+4], %f434;
	ld.global.f32 	%f435, [%rd66+8];
	mul.f32 	%f436, %f478, %f435;
	fma.rn.f32 	%f437, %f477, %f620, %f436;
	st.global.f32 	[%rd66+8], %f437;
	ld.global.f32 	%f438, [%rd66+12];
	mul.f32 	%f439, %f478, %f438;
	fma.rn.f32 	%f440, %f477, %f619, %f439;
	st.global.f32 	[%rd66+12], %f440;
	ld.global.f32 	%f441, [%rd66+16];
	mul.f32 	%f442, %f478, %f441;
	fma.rn.f32 	%f443, %f477, %f618, %f442;
	st.global.f32 	[%rd66+16], %f443;
	ld.global.f32 	%f444, [%rd66+20];
	mul.f32 	%f445, %f478, %f444;
	fma.rn.f32 	%f446, %f477, %f617, %f445;
	st.global.f32 	[%rd66+20], %f446;
	ld.global.f32 	%f447, [%rd66+24];
	mul.f32 	%f448, %f478, %f447;
	fma.rn.f32 	%f449, %f477, %f616, %f448;
	st.global.f32 	[%rd66+24], %f449;
	ld.global.f32 	%f450, [%rd66+28];
	mul.f32 	%f451, %f478, %f450;
	fma.rn.f32 	%f452, %f477, %f615, %f451;
	st.global.f32 	[%rd66+28], %f452;
	add.s32 	%r69, %r68, %r72;
	cvt.s64.s32 	%rd67, %r69;
	add.s64 	%rd68, %rd67, %rd37;
	shl.b64 	%rd69, %rd68, 2;
	add.s64 	%rd70, %rd38, %rd69;
	ld.global.f32 	%f453, [%rd70];
	mul.f32 	%f454, %f478, %f453;
	fma.rn.f32 	%f455, %f477, %f614, %f454;
	st.global.f32 	[%rd70], %f455;
	ld.global.f32 	%f456, [%rd70+4];
	mul.f32 	%f457, %f478, %f456;
	fma.rn.f32 	%f458, %f477, %f613, %f457;
	st.global.f32 	[%rd70+4], %f458;
	ld.global.f32 	%f459, [%rd70+8];
	mul.f32 	%f460, %f478, %f459;
	fma.rn.f32 	%f461, %f477, %f612, %f460;
	st.global.f32 	[%rd70+8], %f461;
	ld.global.f32 	%f462, [%rd70+12];
	mul.f32 	%f463, %f478, %f462;
	fma.rn.f32 	%f464, %f477, %f611, %f463;
	st.global.f32 	[%rd70+12], %f464;
	ld.global.f32 	%f465, [%rd70+16];
	mul.f32 	%f466, %f478, %f465;
	fma.rn.f32 	%f467, %f477, %f610, %f466;
	st.global.f32 	[%rd70+16], %f467;
	ld.global.f32 	%f468, [%rd70+20];
	mul.f32 	%f469, %f478, %f468;
	fma.rn.f32 	%f470, %f477, %f609, %f469;
	st.global.f32 	[%rd70+20], %f470;
	ld.global.f32 	%f471, [%rd70+24];
	mul.f32 	%f472, %f478, %f471;
	fma.rn.f32 	%f473, %f477, %f608, %f472;
	st.global.f32 	[%rd70+24], %f473;
	ld.global.f32 	%f474, [%rd70+28];
	mul.f32 	%f475, %f478, %f474;
	fma.rn.f32 	%f476, %f477, %f607, %f475;
	st.global.f32 	[%rd70+28], %f476;
	ret;

}


// ===== COMPILED SASS (sm_100) =====

	.target	sm_100

	.elftype	@"ET_EXEC"


//--------------------- .note.nv.tkinfo           --------------------------
	.section	.note.nv.tkinfo,"",@"SHT_NOTE"
	.sectionflags	@"SHF_NOTE_NV_TKINFO"
	.tkinfo
        /*0018*/ 	.word	0x00000002
        /*0030*/ 	.string	""
        /*0030*/ 	.string	"ptxas"
        /*0030*/ 	.string	"Cuda compilation tools, release 13.0, V13.0.88"
        /*0030*/ 	.string	"Build cuda_13.0.r13.0/compiler.36424714_0"
        /*0030*/ 	.string	"-arch sm_100 -m 64 "



//--------------------- .note.nv.cuinfo           --------------------------
	.section	.note.nv.cuinfo,"",@"SHT_NOTE"
	.sectionflags	@"SHF_NOTE_NV_CUINFO"
        /*0018*/ 	.short	0x0002
        /*001a*/ 	.short	0x0064
        /*001c*/ 	.short	0x0082
	.zero		2


//--------------------- .nv.info                  --------------------------
	.section	.nv.info,"",@"SHT_CUDA_INFO"
	.align	4


	//----- nvinfo : EIATTR_REGCOUNT
	.align		4
        /*0000*/ 	.byte	0x04, 0x2f
        /*0002*/ 	.short	(.L_4 - .L_3)
	.align		4
.L_3:
        /*0004*/ 	.word	index@(_Z17sgemm2DWarpTilingiiifPKfS0_fPf)
        /*0008*/ 	.word	0x00000060


	//----- nvinfo : EIATTR_FRAME_SIZE
	.align		4
.L_4:
        /*000c*/ 	.byte	0x04, 0x11
        /*000e*/ 	.short	(.L_6 - .L_5)
	.align		4
.L_5:
        /*0010*/ 	.word	index@(_Z17sgemm2DWarpTilingiiifPKfS0_fPf)
        /*0014*/ 	.word	0x00000000


	//----- nvinfo : EIATTR_MIN_STACK_SIZE
	.align		4
.L_6:
        /*0018*/ 	.byte	0x04, 0x12
        /*001a*/ 	.short	(.L_8 - .L_7)
	.align		4
.L_7:
        /*001c*/ 	.word	index@(_Z17sgemm2DWarpTilingiiifPKfS0_fPf)
        /*0020*/ 	.word	0x00000000
.L_8:


//--------------------- .nv.compat                --------------------------
	.section	.nv.compat,"",@"SHT_CUDA_COMPAT_INFO"
	.align	4
        /*0000*/ 	.byte	0x02, 0x09, 0x00, 0x00, 0x02, 0x02, 0x01, 0x00, 0x02, 0x05, 0x05, 0x00, 0x03, 0x07, 0x01, 0x01
        /*0010*/ 	.byte	0x02, 0x03, 0x00, 0x00, 0x02, 0x06, 0x01, 0x00, 0x04, 0x0b, 0x08, 0x00, 0x09, 0x00, 0x00, 0x00
        /*0020*/ 	.byte	0x00, 0x00, 0x00, 0x00


//--------------------- .nv.info._Z17sgemm2DWarpTilingiiifPKfS0_fPf --------------------------
	.section	.nv.info._Z17sgemm2DWarpTilingiiifPKfS0_fPf,"",@"SHT_CUDA_INFO"
	.sectionflags	@""
	.align	4


	//----- nvinfo : EIATTR_CUDA_API_VERSION
	.align		4
        /*0000*/ 	.byte	0x04, 0x37
        /*0002*/ 	.short	(.L_10 - .L_9)
.L_9:
        /*0004*/ 	.word	0x00000082


	//----- nvinfo : EIATTR_KPARAM_INFO
	.align		4
.L_10:
        /*0008*/ 	.byte	0x04, 0x17
        /*000a*/ 	.short	(.L_12 - .L_11)
.L_11:
        /*000c*/ 	.word	0x00000000
        /*0010*/ 	.short	0x0007
        /*0012*/ 	.short	0x0028
        /*0014*/ 	.byte	0x00, 0xf5, 0x21, 0x00


	//----- nvinfo : EIATTR_KPARAM_INFO
	.align		4
.L_12:
        /*0018*/ 	.byte	0x04, 0x17
        /*001a*/ 	.short	(.L_14 - .L_13)
.L_13:
        /*001c*/ 	.word	0x00000000
        /*0020*/ 	.short	0x0006
        /*0022*/ 	.short	0x0020
        /*0024*/ 	.byte	0x00, 0xf0, 0x11, 0x00


	//----- nvinfo : EIATTR_KPARAM_INFO
	.align		4
.L_14:
        /*0028*/ 	.byte	0x04, 0x17
        /*002a*/ 	.short	(.L_16 - .L_15)
.L_15:
        /*002c*/ 	.word	0x00000000
        /*0030*/ 	.short	0x0005
        /*0032*/ 	.short	0x0018
        /*0034*/ 	.byte	0x00, 0xf5, 0x21, 0x00


	//----- nvinfo : EIATTR_KPARAM_INFO
	.align		4
.L_16:
        /*0038*/ 	.byte	0x04, 0x17
        /*003a*/ 	.short	(.L_18 - .L_17)
.L_17:
        /*003c*/ 	.word	0x00000000
        /*0040*/ 	.short	0x0004
        /*0042*/ 	.short	0x0010
        /*0044*/ 	.byte	0x00, 0xf5, 0x21, 0x00


	//----- nvinfo : EIATTR_KPARAM_INFO
	.align		4
.L_18:
        /*0048*/ 	.byte	0x04, 0x17
        /*004a*/ 	.short	(.L_20 - .L_19)
.L_19:
        /*004c*/ 	.word	0x00000000
        /*0050*/ 	.short	0x0003
        /*0052*/ 	.short	0x000c
        /*0054*/ 	.byte	0x00, 0xf0, 0x11, 0x00


	//----- nvinfo : EIATTR_KPARAM_INFO
	.align		4
.L_20:
        /*0058*/ 	.byte	0x04, 0x17
        /*005a*/ 	.short	(.L_22 - .L_21)
.L_21:
        /*005c*/ 	.word	0x00000000
        /*0060*/ 	.short	0x0002
        /*0062*/ 	.short	0x0008
        /*0064*/ 	.byte	0x00, 0xf0, 0x11, 0x00


	//----- nvinfo : EIATTR_KPARAM_INFO
	.align		4
.L_22:
        /*0068*/ 	.byte	0x04, 0x17
        /*006a*/ 	.short	(.L_24 - .L_23)
.L_23:
        /*006c*/ 	.word	0x00000000
        /*0070*/ 	.short	0x0001
        /*0072*/ 	.short	0x0004
        /*0074*/ 	.byte	0x00, 0xf0, 0x11, 0x00


	//----- nvinfo : EIATTR_KPARAM_INFO
	.align		4
.L_24:
        /*0078*/ 	.byte	0x04, 0x17
        /*007a*/ 	.short	(.L_26 - .L_25)
.L_25:
        /*007c*/ 	.word	0x00000000
        /*0080*/ 	.short	0x0000
        /*0082*/ 	.short	0x0000
        /*0084*/ 	.byte	0x00, 0xf0, 0x11, 0x00


	//----- nvinfo : EIATTR_SPARSE_MMA_MASK
	.align		4
.L_26:
        /*0088*/ 	.byte	0x03, 0x50
        /*008a*/ 	.short	0x0000


	//----- nvinfo : EIATTR_MAXREG_COUNT
	.align		4
        /*008c*/ 	.byte	0x03, 0x1b
        /*008e*/ 	.short	0x00ff


	//----- nvinfo : EIATTR_NUM_BARRIERS
	.align		4
        /*0090*/ 	.byte	0x02, 0x4c
        /*0092*/ 	.byte	0x01
	.zero		1


	//----- nvinfo : EIATTR_EXTERNS
	.align		4
        /*0094*/ 	.byte	0x04, 0x0f
        /*0096*/ 	.short	(.L_28 - .L_27)


	//   ....[0]....
	.align		4
.L_27:
        /*0098*/ 	.word	index@(__assertfail)


	//----- nvinfo : EIATTR_MERCURY_ISA_VERSION
	.align		4
.L_28:
        /*009c*/ 	.byte	0x03, 0x5f
        /*009e*/ 	.short	0x0101


	//----- nvinfo : EIATTR_VRC_CTA_INIT_COUNT
	.align		4
        /*00a0*/ 	.byte	0x02, 0x4a
	.zero		1
	.zero		1


	//----- nvinfo : EIATTR_SYSCALL_OFFSETS
	.align		4
        /*00a4*/ 	.byte	0x04, 0x46
        /*00a6*/ 	.short	(.L_30 - .L_29)


	//   ....[0]....
.L_29:
        /*00a8*/ 	.word	0x00000140


	//----- nvinfo : EIATTR_EXIT_INSTR_OFFSETS
	.align		4
.L_30:
        /*00ac*/ 	.byte	0x04, 0x1c
        /*00ae*/ 	.short	(.L_32 - .L_31)


	//   ....[0]....
.L_31:
        /*00b0*/ 	.word	0x00002120


	//----- nvinfo : EIATTR_CBANK_PARAM_SIZE
	.align		4
.L_32:
        /*00b4*/ 	.byte	0x03, 0x19
        /*00b6*/ 	.short	0x0030


	//----- nvinfo : EIATTR_PARAM_CBANK
	.align		4
        /*00b8*/ 	.byte	0x04, 0x0a
        /*00ba*/ 	.short	(.L_34 - .L_33)
	.align		4
.L_33:
        /*00bc*/ 	.word	index@(.nv.constant0._Z17sgemm2DWarpTilingiiifPKfS0_fPf)
        /*00c0*/ 	.short	0x0380
        /*00c2*/ 	.short	0x0030


	//----- nvinfo : EIATTR_SW_WAR
	.align		4
.L_34:
        /*00c4*/ 	.byte	0x04, 0x36
        /*00c6*/ 	.short	(.L_36 - .L_35)
.L_35:
        /*00c8*/ 	.word	0x00000008
.L_36:


//--------------------- .nv.callgraph             --------------------------
	.section	.nv.callgraph,"",@"SHT_CUDA_CALLGRAPH"
	.align	4
	.sectionentsize	8
	.align		4
        /*0000*/ 	.word	0x00000000
	.align		4
        /*0004*/ 	.word	0xffffffff
	.align		4
        /*0008*/ 	.word	index@(_Z17sgemm2DWarpTilingiiifPKfS0_fPf)
	.align		4
        /*000c*/ 	.word	index@(__assertfail)
	.align		4
        /*0010*/ 	.word	0x00000000
	.align		4
        /*0014*/ 	.word	0xfffffffe
	.align		4
        /*0018*/ 	.word	0x00000000
	.align		4
        /*001c*/ 	.word	0xfffffffd
	.align		4
        /*0020*/ 	.word	0x00000000
	.align		4
        /*0024*/ 	.word	0xfffffffc


//--------------------- .nv.constant4             --------------------------
	.section	.nv.constant4,"a",@progbits
	.align	8
	.align		8
.nv.constant4:
        /*0000*/ 	.dword	__assertfail
	.align		8
        /*0008*/ 	.dword	__unnamed_1
	.align		8
        /*0010*/ 	.dword	$str
	.align		8
        /*0018*/ 	.dword	$str$1


//--------------------- .text._Z17sgemm2DWarpTilingiiifPKfS0_fPf --------------------------
	.section	.text._Z17sgemm2DWarpTilingiiifPKfS0_fPf,"ax",@progbits
	.align	128
        .global         _Z17sgemm2DWarpTilingiiifPKfS0_fPf
        .type           _Z17sgemm2DWarpTilingiiifPKfS0_fPf,@function
        .size           _Z17sgemm2DWarpTilingiiifPKfS0_fPf,(.L_x_5 - _Z17sgemm2DWarpTilingiiifPKfS0_fPf)
        .other          _Z17sgemm2DWarpTilingiiifPKfS0_fPf,@"STO_CUDA_ENTRY STV_DEFAULT"
_Z17sgemm2DWarpTilingiiifPKfS0_fPf:
.text._Z17sgemm2DWarpTilingiiifPKfS0_fPf:
[----:B------:R-:W0:Y:S01]  /*0000*/  LDC R1, c[0x0][0x37c] ;  /* 0x0000df00ff017b82 */ /* 0x000e220000000800 */
[----:B------:R-:W1:Y:S01]  /*0010*/  LDCU UR4, c[0x0][0x360] ;  /* 0x00006c00ff0477ac */ /* 0x000e620008000800 */
[----:B------:R-:W2:Y:S01]  /*0020*/  LDCU.64 UR36, c[0x0][0x358] ;  /* 0x00006b00ff2477ac */ /* 0x000ea20008000a00 */
[----:B-1----:R-:W-:-:S09]  /*0030*/  UISETP.NE.AND UP0, UPT, UR4, 0x100, UPT ;  /* 0x000001000400788c */ /* 0x002fd2000bf05270 */
[----:B--2---:R-:W-:Y:S05]  /*0040*/  BRA.U !UP0, `(.L_x_0) ;  /* 0x0000000108407547 */ /* 0x004fea000b800000 */
[----:B------:R-:W-:Y:S01]  /*0050*/  MOV R0, 0x0 ;  /* 0x0000000000007802 */ /* 0x000fe20000000f00 */
[----:B------:R-:W1:Y:S01]  /*0060*/  LDCU.64 UR4, c[0x4][0x10] ;  /* 0x01000200ff0477ac */ /* 0x000e620008000a00 */
[----:B------:R-:W-:Y:S01]  /*0070*/  HFMA2 R8, -RZ, RZ, 0, 1.490116119384765625e-06 ;  /* 0x00000019ff087431 */ /* 0x000fe200000001ff */
[----:B------:R-:W-:Y:S01]  /*0080*/  MOV R12, 0x1 ;  /* 0x00000001000c7802 */ /* 0x000fe20000000f00 */
[----:B------:R2:W3:Y:S01]  /*0090*/  LDC.64 R2, c[0x4][R0] ;  /* 0x0100000000027b82 */ /* 0x0004e20000000a00 */
[----:B------:R-:W4:Y:S01]  /*00a0*/  LDCU.64 UR6, c[0x4][0x18] ;  /* 0x01000300ff0677ac */ /* 0x000f220008000a00 */
[----:B------:R-:W-:Y:S01]  /*00b0*/  HFMA2 R13, -RZ, RZ, 0, 0 ;  /* 0x00000000ff0d7431 */ /* 0x000fe200000001ff */
[----:B------:R-:W5:Y:S01]  /*00c0*/  LDCU.64 UR8, c[0x4][0x8] ;  /* 0x01000100ff0877ac */ /* 0x000f620008000a00 */
[----:B-1----:R-:W-:Y:S02]  /*00d0*/  MOV R4, UR4 ;  /* 0x0000000400047c02 */ /* 0x002fe40008000f00 */
[----:B------:R-:W-:-:S02]  /*00e0*/  MOV R5, UR5 ;  /* 0x0000000500057c02 */ /* 0x000fc40008000f00 */
[----:B----4-:R-:W-:Y:S02]  /*00f0*/  MOV R6, UR6 ;  /* 0x0000000600067c02 */ /* 0x010fe40008000f00 */
[----:B------:R-:W-:Y:S02]  /*0100*/  MOV R7, UR7 ;  /* 0x0000000700077c02 */ /* 0x000fe40008000f00 */
[----:B-----5:R-:W-:Y:S02]  /*0110*/  MOV R10, UR8 ;  /* 0x00000008000a7c02 */ /* 0x020fe40008000f00 */
[----:B--2---:R-:W-:-:S07]  /*0120*/  MOV R11, UR9 ;  /* 0x00000009000b7c02 */ /* 0x004fce0008000f00 */
[----:B------:R-:W-:-:S07]  /*0130*/  LEPC R20, `(.L_x_0) ;  /* 0x000000001014794e */ /* 0x000fce0000000000 */
[----:B0--3--:R-:W-:Y:S05]  /*0140*/  CALL.ABS.NOINC R2 ;  /* 0x0000000002007343 */ /* 0x009fea0003c00000 */
.L_x_0:
[----:B------:R-:W1:Y:S01]  /*0150*/  S2UR UR8, SR_CTAID.Y ;  /* 0x00000000000879c3 */ /* 0x000e620000002600 */
[----:B------:R-:W2:Y:S01]  /*0160*/  LDCU UR10, c[0x0][0x388] ;  /* 0x00007100ff0a77ac */ /* 0x000ea20008000800 */
[----:B------:R-:W-:Y:S01]  /*0170*/  HFMA2 R77, -RZ, RZ, 0, 0 ;  /* 0x00000000ff4d7431 */ /* 0x000fe200000001ff */
[----:B------:R-:W-:Y:S02]  /*0180*/  MOV R0, RZ ;  /* 0x000000ff00007202 */ /* 0x000fe40000000f00 */
[----:B------:R-:W-:Y:S01]  /*0190*/  CS2R R2, SRZ ;  /* 0x0000000000027805 */ /* 0x000fe2000001ff00 */
[----:B------:R-:W3:Y:S01]  /*01a0*/  LDCU.128 UR4, c[0x0][0x390] ;  /* 0x00007200ff0477ac */ /* 0x000ee20008000c00 */
[----:B------:R-:W-:Y:S02]  /*01b0*/  CS2R R4, SRZ ;  /* 0x0000000000047805 */ /* 0x000fe4000001ff00 */
[----:B------:R-:W-:Y:S01]  /*01c0*/  CS2R R6, SRZ ;  /* 0x0000000000067805 */ /* 0x000fe2000001ff00 */
[----:B------:R-:W4:Y:S01]  /*01d0*/  S2UR UR9, SR_CTAID.X ;  /* 0x00000000000979c3 */ /* 0x000f220000002500 */
[----:B------:R-:W-:-:S02]  /*01e0*/  CS2R R8, SRZ ;  /* 0x0000000000087805 */ /* 0x000fc4000001ff00 */
[----:B------:R-:W-:Y:S02]  /*01f0*/  CS2R R10, SRZ ;  /* 0x00000000000a7805 */ /* 0x000fe4000001ff00 */
[----:B------:R-:W-:Y:S02]  /*0200*/  CS2R R12, SRZ ;  /* 0x00000000000c7805 */ /* 0x000fe4000001ff00 */
[----:B------:R-:W-:Y:S02]  /*0210*/  CS2R R14, SRZ ;  /* 0x00000000000e7805 */ /* 0x000fe4000001ff00 */
[----:B------:R-:W-:Y:S02]  /*0220*/  CS2R R16, SRZ ;  /* 0x0000000000107805 */ /* 0x000fe4000001ff00 */
[----:B------:R-:W-:Y:S02]  /*0230*/  CS2R R18, SRZ ;  /* 0x0000000000127805 */ /* 0x000fe4000001ff00 */
[----:B------:R-:W-:-:S02]  /*0240*/  CS2R R20, SRZ ;  /* 0x0000000000147805 */ /* 0x000fc4000001ff00 */
[----:B------:R-:W-:Y:S02]  /*0250*/  CS2R R22, SRZ ;  /* 0x0000000000167805 */ /* 0x000fe4000001ff00 */
[----:B------:R-:W-:Y:S02]  /*0260*/  CS2R R32, SRZ ;  /* 0x0000000000207805 */ /* 0x000fe4000001ff00 */
[----:B------:R-:W-:Y:S01]  /*0270*/  CS2R R34, SRZ ;  /* 0x0000000000227805 */ /* 0x000fe2000001ff00 */
[----:B--2---:R-:W-:Y:S01]  /*0280*/  UISETP.GE.AND UP0, UPT, UR10, 0x1, UPT ;  /* 0x000000010a00788c */ /* 0x004fe2000bf06270 */
[----:B------:R-:W-:Y:S02]  /*0290*/  CS2R R36, SRZ ;  /* 0x0000000000247805 */ /* 0x000fe4000001ff00 */
[----:B------:R-:W-:Y:S02]  /*02a0*/  CS2R R38, SRZ ;  /* 0x0000000000267805 */ /* 0x000fe4000001ff00 */
[----:B------:R-:W-:-:S02]  /*02b0*/  CS2R R40, SRZ ;  /* 0x0000000000287805 */ /* 0x000fc4000001ff00 */
[----:B------:R-:W-:Y:S01]  /*02c0*/  CS2R R42, SRZ ;  /* 0x00000000002a7805 */ /* 0x000fe2000001ff00 */
[----:B-1----:R-:W-:Y:S01]  /*02d0*/  UIMAD UR8, UR8, UR10, URZ ;  /* 0x0000000a080872a4 */ /* 0x002fe2000f8e02ff */
[----:B------:R-:W-:Y:S02]  /*02e0*/  CS2R R44, SRZ ;  /* 0x00000000002c7805 */ /* 0x000fe4000001ff00 */
[----:B------:R-:W-:Y:S02]  /*02f0*/  CS2R R46, SRZ ;  /* 0x00000000002e7805 */ /* 0x000fe4000001ff00 */
[----:B------:R-:W-:Y:S01]  /*0300*/  CS2R R48, SRZ ;  /* 0x0000000000307805 */ /* 0x000fe2000001ff00 */
[----:B------:R-:W-:Y:S01]  /*0310*/  USHF.L.U32 UR8, UR8, 0x7, URZ ;  /* 0x0000000708087899 */ /* 0x000fe200080006ff */
[----:B------:R-:W-:Y:S02]  /*0320*/  CS2R R54, SRZ ;  /* 0x0000000000367805 */ /* 0x000fe4000001ff00 */
[----:B------:R-:W-:-:S02]  /*0330*/  CS2R R56, SRZ ;  /* 0x0000000000387805 */ /* 0x000fc4000001ff00 */
[----:B------:R-:W-:Y:S01]  /*0340*/  CS2R R58, SRZ ;  /* 0x00000000003a7805 */ /* 0x000fe2000001ff00 */
[----:B----4-:R-:W-:Y:S01]  /*0350*/  USHF.L.U32 UR9, UR9, 0x7, URZ ;  /* 0x0000000709097899 */ /* 0x010fe200080006ff */
        /* <DEDUP_REMOVED lines=8> */
[----:B---3--:R-:W-:Y:S02]  /*03e0*/  UIMAD.WIDE.U32 UR6, UR9, 0x4, UR6 ;  /* 0x00000004090678a5 */ /* 0x008fe4000f8e0006 */
[----:B------:R-:W-:Y:S01]  /*03f0*/  UIMAD.WIDE UR4, UR8, 0x4, UR4 ;  /* 0x00000004080478a5 */ /* 0x000fe2000f8e0204 */
[----:B------:R-:W-:Y:S11]  /*0400*/  BRA.U !UP0, `(.L_x_1) ;  /* 0x00000009086c7547 */ /* 0x000ff6000b800000 */
[----:B------:R-:W1:Y:S01]  /*0410*/  S2R R83, SR_TID.X ;  /* 0x0000000000537919 */ /* 0x000e620000002100 */
[----:B------:R-:W-:Y:S02]  /*0420*/  MOV R0, 0x400 ;  /* 0x0000040000007802 */ /* 0x000fe40000000f00 */
[----:B------:R-:W-:Y:S01]  /*0430*/  MOV R25, UR5 ;  /* 0x0000000500197c02 */ /* 0x000fe20008000f00 */
[----:B------:R-:W2:Y:S01]  /*0440*/  S2R R29, SR_CgaCtaId ;  /* 0x00000000001d7919 */ /* 0x000ea20000008800 */
[----:B------:R-:W-:Y:S02]  /*0450*/  IADD3 R76, PT, PT, R0, 0x1000, RZ ;  /* 0x00001000004c7810 */ /* 0x000fe40007ffe0ff */
[----:B------:R-:W-:Y:S02]  /*0460*/  MOV R53, R25 ;  /* 0x0000001900357202 */ /* 0x000fe40000000f00 */
[----:B------:R-:W-:Y:S02]  /*0470*/  MOV R26, UR4 ;  /* 0x00000004001a7c02 */ /* 0x000fe40008000f00 */
[----:B------:R-:W-:-:S02]  /*0480*/  MOV R27, UR5 ;  /* 0x00000005001b7c02 */ /* 0x000fc40008000f00 */
[----:B------:R-:W-:Y:S02]  /*0490*/  MOV R24, UR4 ;  /* 0x0000000400187c02 */ /* 0x000fe40008000f00 */
[----:B------:R-:W-:Y:S02]  /*04a0*/  MOV R52, R26 ;  /* 0x0000001a00347202 */ /* 0x000fe40000000f00 */
[----:B------:R-:W-:Y:S02]  /*04b0*/  MOV R78, RZ ;  /* 0x000000ff004e7202 */ /* 0x000fe40000000f00 */
[----:B------:R-:W-:Y:S02]  /*04c0*/  MOV R50, UR6 ;  /* 0x0000000600327c02 */ /* 0x000fe40008000f00 */
[----:B------:R-:W-:Y:S02]  /*04d0*/  MOV R51, UR7 ;  /* 0x0000000700337c02 */ /* 0x000fe40008000f00 */
[----:B-1----:R-:W-:-:S02]  /*04e0*/  SHF.L.U32 R0, R83, 0x5, RZ ;  /* 0x0000000553007819 */ /* 0x002fc400000006ff */
[----:B------:R-:W-:Y:S02]  /*04f0*/  SHF.R.U32.HI R79, RZ, 0x7, R83 ;  /* 0x00000007ff4f7819 */ /* 0x000fe40000011653 */
[----:B--2---:R-:W-:Y:S02]  /*0500*/  LEA R76, R29, R76, 0x18 ;  /* 0x0000004c1d4c7211 */ /* 0x004fe400078ec0ff */
[----:B------:R-:W-:Y:S02]  /*0510*/  LOP3.LUT R25, R0, 0x1e0, RZ, 0xc0, !PT ;  /* 0x000001e000197812 */ /* 0x000fe400078ec0ff */
[----:B------:R-:W-:Y:S02]  /*0520*/  MOV R0, RZ ;  /* 0x000000ff00007202 */ /* 0x000fe40000000f00 */
[----:B------:R-:W-:-:S07]  /*0530*/  IADD3 R80, PT, PT, R25, 0x10, R76 ;  /* 0x0000001019507810 */ /* 0x000fce0007ffe04c */
.L_x_3:
[----:B------:R-:W1:Y:S01]  /*0540*/  LDC R81, c[0x0][0x388] ;  /* 0x0000e200ff517b82 */ /* 0x000e620000000800 */
[----:B------:R-:W-:Y:S02]  /*0550*/  SHF.R.U32.HI R24, RZ, 0x3, R83 ;  /* 0x00000003ff187819 */ /* 0x000fe40000011653 */
[C---:B------:R-:W-:Y:S02]  /*0560*/  LOP3.LUT R25, R83.reuse, 0x7, RZ, 0xc0, !PT ;  /* 0x0000000753197812 */ /* 0x040fe400078ec0ff */
[----:B------:R-:W-:-:S03]  /*0570*/  LOP3.LUT R30, R83, 0x7f, RZ, 0xc0, !PT ;  /* 0x0000007f531e7812 */ /* 0x000fc600078ec0ff */
[----:B------:R-:W2:Y:S01]  /*0580*/  LDC R82, c[0x0][0x384] ;  /* 0x0000e100ff527b82 */ /* 0x000ea20000000800 */
[----:B-1----:R-:W-:-:S05]  /*0590*/  IMAD R24, R24, R81, R25 ;  /* 0x0000005118187224 */ /* 0x002fca00078e0219 */
[CC--:B------:R-:W-:Y:S02]  /*05a0*/  LEA R31, R81.reuse, R24.reuse, 0x6 ;  /* 0x00000018511f7211 */ /* 0x0c0fe400078e30ff */
[C---:B------:R-:W-:Y:S01]  /*05b0*/  LEA R27, R81.reuse, R24, 0x5 ;  /* 0x00000018511b7211 */ /* 0x040fe200078e28ff */
[----:B------:R-:W-:Y:S01]  /*05c0*/  IMAD.WIDE.U32 R24, R24, 0x4, R52 ;  /* 0x0000000418187825 */ /* 0x000fe200078e0034 */
[----:B------:R-:W-:-:S03]  /*05d0*/  LEA R87, R81, R31, 0x5 ;  /* 0x0000001f51577211 */ /* 0x000fc600078e28ff */
[----:B------:R-:W-:Y:S01]  /*05e0*/  IMAD.WIDE.U32 R28, R31, 0x4, R52 ;  /* 0x000000041f1c7825 */ /* 0x000fe200078e0034 */
[----:B------:R1:W3:Y:S03]  /*05f0*/  LDG.E R88, desc[UR36][R24.64] ;  /* 0x0000002418587981 */ /* 0x0002e6000c1e1900 */
[----:B--2---:R-:W-:Y:S02]  /*0600*/  IMAD R31, R79, R82, R30 ;  /* 0x000000524f1f7224 */ /* 0x004fe400078e021e */
[----:B------:R-:W-:Y:S01]  /*0610*/  IMAD.WIDE.U32 R26, R27, 0x4, R52 ;  /* 0x000000041b1a7825 */ /* 0x000fe200078e0034 */
[----:B------:R-:W2:Y:S02]  /*0620*/  LDG.E R28, desc[UR36][R28.64] ;  /* 0x000000241c1c7981 */ /* 0x000ea4000c1e1900 */
[CC--:B------:R-:W-:Y:S02]  /*0630*/  LEA R93, R82.reuse, R31.reuse, 0x1 ;  /* 0x0000001f525d7211 */ /* 0x0c0fe400078e08ff */
[C---:B------:R-:W-:Y:S01]  /*0640*/  LEA R91, R82.reuse, R31, 0x2 ;  /* 0x0000001f525b7211 */ /* 0x040fe200078e10ff */
[--C-:B------:R-:W-:Y:S01]  /*0650*/  IMAD.WIDE R84, R31, 0x4, R50.reuse ;  /* 0x000000041f547825 */ /* 0x100fe200078e0232 */
[----:B------:R4:W5:Y:S03]  /*0660*/  LDG.E R89, desc[UR36][R26.64] ;  /* 0x000000241a597981 */ /* 0x000966000c1e1900 */
[----:B------:R-:W-:Y:S01]  /*0670*/  IMAD.WIDE R30, R93, 0x4, R50 ;  /* 0x000000045d1e7825 */ /* 0x000fe200078e0232 */
[----:B------:R-:W-:Y:S01]  /*0680*/  LEA R93, R82, R91, 0x1 ;  /* 0x0000005b525d7211 */ /* 0x000fe200078e08ff */
[----:B------:R-:W5:Y:S02]  /*0690*/  LDG.E R84, desc[UR36][R84.64] ;  /* 0x0000002454547981 */ /* 0x000f64000c1e1900 */
[----:B------:R-:W-:-:S02]  /*06a0*/  IMAD.WIDE.U32 R86, R87, 0x4, R52 ;  /* 0x0000000457567825 */ /* 0x000fc400078e0034 */
[----:B------:R-:W5:Y:S02]  /*06b0*/  LDG.E R30, desc[UR36][R30.64] ;  /* 0x000000241e1e7981 */ /* 0x000f64000c1e1900 */
[--C-:B-1----:R-:W-:Y:S02]  /*06c0*/  IMAD.WIDE R24, R91, 0x4, R50.reuse ;  /* 0x000000045b187825 */ /* 0x102fe400078e0232 */
[----:B------:R1:W5:Y:S02]  /*06d0*/  LDG.E R86, desc[UR36][R86.64] ;  /* 0x0000002456567981 */ /* 0x000364000c1e1900 */
[----:B----4-:R-:W-:Y:S02]  /*06e0*/  IMAD.WIDE R26, R93, 0x4, R50 ;  /* 0x000000045d1a7825 */ /* 0x010fe400078e0232 */
[----:B------:R4:W5:Y:S04]  /*06f0*/  LDG.E R24, desc[UR36][R24.64] ;  /* 0x0000002418187981 */ /* 0x000968000c1e1900 */
[----:B------:R-:W5:Y:S01]  /*0700*/  LDG.E R26, desc[UR36][R26.64] ;  /* 0x000000241a1a7981 */ /* 0x000f62000c1e1900 */
[----:B------:R-:W0:Y:S01]  /*0710*/  S2R R29, SR_CgaCtaId ;  /* 0x00000000001d7919 */ /* 0x000e220000008800 */
[----:B------:R-:W-:-:S02]  /*0720*/  MOV R90, 0x400 ;  /* 0x00000400005a7802 */ /* 0x000fc40000000f00 */
[----:B-1----:R-:W-:Y:S01]  /*0730*/  LEA R87, R83, R76, 0x2 ;  /* 0x0000004c53577211 */ /* 0x002fe200078e10ff */
[----:B------:R-:W-:Y:S05]  /*0740*/  WARPSYNC.ALL ;  /* 0x0000000000007948 */ /* 0x000fea0003800000 */
[----:B0-----:R-:W-:-:S04]  /*0750*/  LEA R90, R29, R90, 0x18 ;  /* 0x0000005a1d5a7211 */ /* 0x001fc800078ec0ff */
[----:B------:R-:W-:Y:S02]  /*0760*/  LEA R29, R83, R90, 0x2 ;  /* 0x0000005a531d7211 */ /* 0x000fe400078e10ff */
[----:B------:R-:W4:Y:S01]  /*0770*/  S2R R83, SR_TID.X ;  /* 0x0000000000537919 */ /* 0x000f220000002100 */
[----:B------:R-:W-:Y:S01]  /*0780*/  MOV R85, R80 ;  /* 0x0000005000557202 */ /* 0x000fe20000000f00 */
[----:B------:R-:W-:Y:S01]  /*0790*/  UMOV UR4, 0x80 ;  /* 0x0000008000047882 */ /* 0x000fe20000000000 */
[----:B----4-:R-:W-:-:S04]  /*07a0*/  SHF.L.U32 R25, R83, 0x4, RZ ;  /* 0x0000000453197819 */ /* 0x010fc800000006ff */
[----:B------:R-:W-:-:S04]  /*07b0*/  LOP3.LUT R25, R25, 0x3f00, RZ, 0xc0, !PT ;  /* 0x00003f0019197812 */ /* 0x000fc800078ec0ff */
[----:B------:R-:W-:Y:S01]  /*07c0*/  IADD3 R90, PT, PT, R90, R25, RZ ;  /* 0x000000195a5a7210 */ /* 0x000fe20007ffe0ff */
[----:B---3--:R0:W-:Y:S04]  /*07d0*/  STS [R29], R88 ;  /* 0x000000581d007388 */ /* 0x0081e80000000800 */
[----:B--2---:R0:W-:Y:S04]  /*07e0*/  STS [R29+0x800], R28 ;  /* 0x0008001c1d007388 */ /* 0x0041e80000000800 */
[----:B-----5:R0:W-:Y:S04]  /*07f0*/  STS [R29+0x400], R89 ;  /* 0x000400591d007388 */ /* 0x0201e80000000800 */
[----:B------:R0:W-:Y:S04]  /*0800*/  STS [R29+0xc00], R86 ;  /* 0x000c00561d007388 */ /* 0x0001e80000000800 */
[----:B------:R0:W-:Y:S04]  /*0810*/  STS [R87+0x400], R30 ;  /* 0x0004001e57007388 */ /* 0x0001e80000000800 */
[----:B------:R0:W-:Y:S04]  /*0820*/  STS [R87], R84 ;  /* 0x0000005457007388 */ /* 0x0001e80000000800 */
[----:B------:R0:W-:Y:S04]  /*0830*/  STS [R87+0x800], R24 ;  /* 0x0008001857007388 */ /* 0x0001e80000000800 */
[----:B------:R0:W-:Y:S01]  /*0840*/  STS [R87+0xc00], R26 ;  /* 0x000c001a57007388 */ /* 0x0001e20000000800 */
[----:B------:R-:W-:Y:S06]  /*0850*/  BAR.SYNC.DEFER_BLOCKING 0x0 ;  /* 0x0000000000007b1d */ /* 0x000fec0000010000 */
.L_x_2:
[----:B0-----:R-:W-:Y:S04]  /*0860*/  LDS R84, [R90+UR4+-0x80] ;  /* 0xffff80045a547984 */ /* 0x001fe80008000800 */
[----:B------:R-:W0:Y:S04]  /*0870*/  LDS.128 R24, [R85+-0x10] ;  /* 0xfffff00055187984 */ /* 0x000e280000000c00 */
[----:B------:R-:W1:Y:S04]  /*0880*/  LDS R86, [R90+UR4+-0x60] ;  /* 0xffffa0045a567984 */ /* 0x000e680008000800 */
[----:B------:R2:W3:Y:S04]  /*0890*/  LDS.128 R28, [R85] ;  /* 0x00000000551c7984 */ /* 0x0004e80000000c00 */
[----:B------:R-:W4:Y:S04]  /*08a0*/  LDS R88, [R90+UR4+-0x40] ;  /* 0xffffc0045a587984 */ /* 0x000f280008000800 */
[----:B------:R-:W5:Y:S01]  /*08b0*/  LDS R92, [R90+UR4+-0x20] ;  /* 0xffffe0045a5c7984 */ /* 0x000f620008000800 */
[----:B--2---:R-:W-:Y:S01]  /*08c0*/  IADD3 R85, PT, PT, R85, 0x200, RZ ;  /* 0x0000020055557810 */ /* 0x004fe20007ffe0ff */
[C---:B0-----:R-:W-:Y:S01]  /*08d0*/  FFMA R77, R84.reuse, R24, R77 ;  /* 0x00000018544d7223 */ /* 0x041fe2000000004d */
[C---:B------:R-:W-:Y:S01]  /*08e0*/  FFMA R74, R84.reuse, R25, R74 ;  /* 0x00000019544a7223 */ /* 0x040fe2000000004a */
[C---:B------:R-:W-:Y:S01]  /*08f0*/  FFMA R75, R84.reuse, R26, R75 ;  /* 0x0000001a544b7223 */ /* 0x040fe2000000004b */
[----:B------:R-:W-:Y:S01]  /*0900*/  FFMA R72, R84, R27, R72 ;  /* 0x0000001b54487223 */ /* 0x000fe20000000048 */
[C---:B-1----:R-:W-:Y:S01]  /*0910*/  FFMA R69, R86.reuse, R24, R69 ;  /* 0x0000001856457223 */ /* 0x042fe20000000045 */
[C---:B------:R-:W-:Y:S01]  /*0920*/  FFMA R66, R86.reuse, R25, R66 ;  /* 0x0000001956427223 */ /* 0x040fe20000000042 */
[C---:B------:R-:W-:Y:S01]  /*0930*/  FFMA R67, R86.reuse, R26, R67 ;  /* 0x0000001a56437223 */ /* 0x040fe20000000043 */
[----:B------:R-:W-:Y:S01]  /*0940*/  FFMA R64, R86, R27, R64 ;  /* 0x0000001b56407223 */ /* 0x000fe20000000040 */
[C---:B---3--:R-:W-:Y:S01]  /*0950*/  FFMA R73, R84.reuse, R28, R73 ;  /* 0x0000001c54497223 */ /* 0x048fe20000000049 */
[C---:B------:R-:W-:Y:S01]  /*0960*/  FFMA R70, R84.reuse, R29, R70 ;  /* 0x0000001d54467223 */ /* 0x040fe20000000046 */
[C---:B------:R-:W-:Y:S01]  /*0970*/  FFMA R71, R84.reuse, R30, R71 ;  /* 0x0000001e54477223 */ /* 0x040fe20000000047 */
[----:B------:R-:W-:Y:S01]  /*0980*/  FFMA R68, R84, R31, R68 ;  /* 0x0000001f54447223 */ /* 0x000fe20000000044 */
[C---:B------:R-:W-:Y:S01]  /*0990*/  FFMA R65, R86.reuse, R28, R65 ;  /* 0x0000001c56417223 */ /* 0x040fe20000000041 */
[C---:B------:R-:W-:Y:S01]  /*09a0*/  FFMA R62, R86.reuse, R29, R62 ;  /* 0x0000001d563e7223 */ /* 0x040fe2000000003e */
[C---:B------:R-:W-:Y:S01]  /*09b0*/  FFMA R63, R86.reuse, R30, R63 ;  /* 0x0000001e563f7223 */ /* 0x040fe2000000003f */
[----:B------:R-:W-:Y:S01]  /*09c0*/  FFMA R60, R86, R31, R60 ;  /* 0x0000001f563c7223 */ /* 0x000fe2000000003c */
[C---:B----4-:R-:W-:Y:S01]  /*09d0*/  FFMA R61, R88.reuse, R24, R61 ;  /* 0x00000018583d7223 */ /* 0x050fe2000000003d */
[C---:B------:R-:W-:Y:S01]  /*09e0*/  FFMA R58, R88.reuse, R25, R58 ;  /* 0x00000019583a7223 */ /* 0x040fe2000000003a */
[C---:B------:R-:W-:Y:S01]  /*09f0*/  FFMA R59, R88.reuse, R26, R59 ;  /* 0x0000001a583b7223 */ /* 0x040fe2000000003b */
[C---:B------:R-:W-:Y:S01]  /*0a00*/  FFMA R56, R88.reuse, R27, R56 ;  /* 0x0000001b58387223 */ /* 0x040fe20000000038 */
[C---:B------:R-:W-:Y:S01]  /*0a10*/  FFMA R57, R88.reuse, R28, R57 ;  /* 0x0000001c58397223 */ /* 0x040fe20000000039 */
[C---:B------:R-:W-:Y:S01]  /*0a20*/  FFMA R54, R88.reuse, R29, R54 ;  /* 0x0000001d58367223 */ /* 0x040fe20000000036 */
[C---:B------:R-:W-:Y:S01]  /*0a30*/  FFMA R55, R88.reuse, R30, R55 ;  /* 0x0000001e58377223 */ /* 0x040fe20000000037 */
[----:B------:R-:W-:Y:S01]  /*0a40*/  FFMA R48, R88, R31, R48 ;  /* 0x0000001f58307223 */ /* 0x000fe20000000030 */
[C---:B-----5:R-:W-:Y:S01]  /*0a50*/  FFMA R49, R92.reuse, R24, R49 ;  /* 0x000000185c317223 */ /* 0x060fe20000000031 */
[C---:B------:R-:W-:Y:S01]  /*0a60*/  FFMA R46, R92.reuse, R25, R46 ;  /* 0x000000195c2e7223 */ /* 0x040fe2000000002e */
[C---:B------:R-:W-:Y:S01]  /*0a70*/  FFMA R47, R92.reuse, R26, R47 ;  /* 0x0000001a5c2f7223 */ /* 0x040fe2000000002f */
[C---:B------:R-:W-:Y:S01]  /*0a80*/  FFMA R44, R92.reuse, R27, R44 ;  /* 0x0000001b5c2c7223 */ /* 0x040fe2000000002c */
[C---:B------:R-:W-:Y:S01]  /*0a90*/  FFMA R45, R92.reuse, R28, R45 ;  /* 0x0000001c5c2d7223 */ /* 0x040fe2000000002d */
[C---:B------:R-:W-:Y:S01]  /*0aa0*/  FFMA R42, R92.reuse, R29, R42 ;  /* 0x0000001d5c2a7223 */ /* 0x040fe2000000002a */
[C---:B------:R-:W-:Y:S01]  /*0ab0*/  FFMA R43, R92.reuse, R30, R43 ;  /* 0x0000001e5c2b7223 */ /* 0x040fe2000000002b */
[----:B------:R-:W-:Y:S01]  /*0ac0*/  FFMA R40, R92, R31, R40 ;  /* 0x0000001f5c287223 */ /* 0x000fe20000000028 */
[----:B------:R-:W0:Y:S04]  /*0ad0*/  LDS R84, [R90+UR4] ;  /* 0x000000045a547984 */ /* 0x000e280008000800 */
[----:B------:R-:W1:Y:S04]  /*0ae0*/  LDS R86, [R90+UR4+0x20] ;  /* 0x000020045a567984 */ /* 0x000e680008000800 */
[----:B------:R-:W2:Y:S04]  /*0af0*/  LDS R88, [R90+UR4+0x40] ;  /* 0x000040045a587984 */ /* 0x000ea80008000800 */
[----:B------:R-:W3:Y:S01]  /*0b00*/  LDS R92, [R90+UR4+0x60] ;  /* 0x000060045a5c7984 */ /* 0x000ee20008000800 */
[----:B------:R-:W-:-:S04]  /*0b10*/  UIADD3 UR4, UPT, UPT, UR4, 0x4, URZ ;  /* 0x0000000404047890 */ /* 0x000fc8000fffe0ff */
[----:B------:R-:W-:Y:S01]  /*0b20*/  UISETP.NE.AND UP0, UPT, UR4, 0xa0, UPT ;  /* 0x000000a00400788c */ /* 0x000fe2000bf05270 */
[C---:B0-----:R-:W-:Y:S01]  /*0b30*/  FFMA R41, R84.reuse, R24, R41 ;  /* 0x0000001854297223 */ /* 0x041fe20000000029 */
[C---:B------:R-:W-:Y:S01]  /*0b40*/  FFMA R38, R84.reuse, R25, R38 ;  /* 0x0000001954267223 */ /* 0x040fe20000000026 */
[C---:B------:R-:W-:Y:S01]  /*0b50*/  FFMA R39, R84.reuse, R26, R39 ;  /* 0x0000001a54277223 */ /* 0x040fe20000000027 */
[C---:B------:R-:W-:Y:S01]  /*0b60*/  FFMA R36, R84.reuse, R27, R36 ;  /* 0x0000001b54247223 */ /* 0x040fe20000000024 */
[C---:B------:R-:W-:Y:S01]  /*0b70*/  FFMA R37, R84.reuse, R28, R37 ;  /* 0x0000001c54257223 */ /* 0x040fe20000000025 */
[C---:B------:R-:W-:Y:S01]  /*0b80*/  FFMA R34, R84.reuse, R29, R34 ;  /* 0x0000001d54227223 */ /* 0x040fe20000000022 */
[C---:B------:R-:W-:Y:S01]  /*0b90*/  FFMA R35, R84.reuse, R30, R35 ;  /* 0x0000001e54237223 */ /* 0x040fe20000000023 */
[----:B------:R-:W-:Y:S01]  /*0ba0*/  FFMA R32, R84, R31, R32 ;  /* 0x0000001f54207223 */ /* 0x000fe20000000020 */
[C---:B-1----:R-:W-:Y:S01]  /*0bb0*/  FFMA R33, R86.reuse, R24, R33 ;  /* 0x0000001856217223 */ /* 0x042fe20000000021 */
[C---:B------:R-:W-:Y:S01]  /*0bc0*/  FFMA R22, R86.reuse, R25, R22 ;  /* 0x0000001956167223 */ /* 0x040fe20000000016 */
[C---:B------:R-:W-:Y:S01]  /*0bd0*/  FFMA R23, R86.reuse, R26, R23 ;  /* 0x0000001a56177223 */ /* 0x040fe20000000017 */
[C---:B------:R-:W-:Y:S01]  /*0be0*/  FFMA R20, R86.reuse, R27, R20 ;  /* 0x0000001b56147223 */ /* 0x040fe20000000014 */
[C---:B------:R-:W-:Y:S01]  /*0bf0*/  FFMA R21, R86.reuse, R28, R21 ;  /* 0x0000001c56157223 */ /* 0x040fe20000000015 */
[C---:B------:R-:W-:Y:S01]  /*0c00*/  FFMA R18, R86.reuse, R29, R18 ;  /* 0x0000001d56127223 */ /* 0x040fe20000000012 */
[C---:B------:R-:W-:Y:S01]  /*0c10*/  FFMA R19, R86.reuse, R30, R19 ;  /* 0x0000001e56137223 */ /* 0x040fe20000000013 */
[----:B------:R-:W-:Y:S01]  /*0c20*/  FFMA R16, R86, R31, R16 ;  /* 0x0000001f56107223 */ /* 0x000fe20000000010 */
[C---:B--2---:R-:W-:Y:S01]  /*0c30*/  FFMA R17, R88.reuse, R24, R17 ;  /* 0x0000001858117223 */ /* 0x044fe20000000011 */
[C---:B------:R-:W-:Y:S01]  /*0c40*/  FFMA R14, R88.reuse, R25, R14 ;  /* 0x00000019580e7223 */ /* 0x040fe2000000000e */
[C---:B------:R-:W-:Y:S01]  /*0c50*/  FFMA R15, R88.reuse, R26, R15 ;  /* 0x0000001a580f7223 */ /* 0x040fe2000000000f */
[C---:B------:R-:W-:Y:S01]  /*0c60*/  FFMA R12, R88.reuse, R27, R12 ;  /* 0x0000001b580c7223 */ /* 0x040fe2000000000c */
[C---:B------:R-:W-:Y:S01]  /*0c70*/  FFMA R13, R88.reuse, R28, R13 ;  /* 0x0000001c580d7223 */ /* 0x040fe2000000000d */
[C---:B------:R-:W-:Y:S01]  /*0c80*/  FFMA R10, R88.reuse, R29, R10 ;  /* 0x0000001d580a7223 */ /* 0x040fe2000000000a */
[C---:B------:R-:W-:Y:S01]  /*0c90*/  FFMA R11, R88.reuse, R30, R11 ;  /* 0x0000001e580b7223 */ /* 0x040fe2000000000b */
[----:B------:R-:W-:Y:S01]  /*0ca0*/  FFMA R8, R88, R31, R8 ;  /* 0x0000001f58087223 */ /* 0x000fe20000000008 */
[C---:B---3--:R-:W-:Y:S01]  /*0cb0*/  FFMA R9, R92.reuse, R24, R9 ;  /* 0x000000185c097223 */ /* 0x048fe20000000009 */
[C---:B------:R-:W-:Y:S01]  /*0cc0*/  FFMA R6, R92.reuse, R25, R6 ;  /* 0x000000195c067223 */ /* 0x040fe20000000006 */
[C---:B------:R-:W-:Y:S01]  /*0cd0*/  FFMA R7, R92.reuse, R26, R7 ;  /* 0x0000001a5c077223 */ /* 0x040fe20000000007 */
[C---:B------:R-:W-:Y:S01]  /*0ce0*/  FFMA R4, R92.reuse, R27, R4 ;  /* 0x0000001b5c047223 */ /* 0x040fe20000000004 */
[C---:B------:R-:W-:Y:S01]  /*0cf0*/  FFMA R5, R92.reuse, R28, R5 ;  /* 0x0000001c5c057223 */ /* 0x040fe20000000005 */
[C---:B------:R-:W-:Y:S01]  /*0d00*/  FFMA R2, R92.reuse, R29, R2 ;  /* 0x0000001d5c027223 */ /* 0x040fe20000000002 */
[C---:B------:R-:W-:Y:S01]  /*0d10*/  FFMA R3, R92.reuse, R30, R3 ;  /* 0x0000001e5c037223 */ /* 0x040fe20000000003 */
[----:B------:R-:W-:Y:S01]  /*0d20*/  FFMA R0, R92, R31, R0 ;  /* 0x0000001f5c007223 */ /* 0x000fe20000000000 */
[----:B------:R-:W-:Y:S06]  /*0d30*/  BRA.U UP0, `(.L_x_2) ;  /* 0xfffffff900c87547 */ /* 0x000fec000b83ffff */
[----:B------:R-:W-:Y:S01]  /*0d40*/  IADD3 R78, PT, PT, R78, 0x8, RZ ;  /* 0x000000084e4e7810 */ /* 0x000fe20007ffe0ff */
[----:B------:R-:W-:Y:S01]  /*0d50*/  BAR.SYNC.DEFER_BLOCKING 0x0 ;  /* 0x0000000000007b1d */ /* 0x000fe20000010000 */
[----:B------:R-:W-:Y:S02]  /*0d60*/  SHF.L.U32 R25, R82, 0x3, RZ ;  /* 0x0000000352197819 */ /* 0x000fe400000006ff */
[----:B------:R-:W-:Y:S02]  /*0d70*/  ISETP.GE.AND P0, PT, R78, R81, PT ;  /* 0x000000514e00720c */ /* 0x000fe40003f06270 */
[----:B------:R-:W-:Y:S01]  /*0d80*/  IADD3 R52, P1, PT, R52, 0x20, RZ ;  /* 0x0000002034347810 */ /* 0x000fe20007f3e0ff */
[----:B------:R-:W-:-:S03]  /*0d90*/  IMAD.WIDE R50, R25, 0x4, R50 ;  /* 0x0000000419327825 */ /* 0x000fc600078e0232 */
[----:B------:R-:W-:-:S07]  /*0da0*/  IADD3.X R53, PT, PT, RZ, R53, RZ, P1, !PT ;  /* 0x00000035ff357210 */ /* 0x000fce0000ffe4ff */
[----:B------:R-:W-:Y:S05]  /*0db0*/  @!P0 BRA `(.L_x_3) ;  /* 0xfffffff400e08947 */ /* 0x000fea000383ffff */
.L_x_1:
[----:B------:R-:W1:Y:S01]  /*0dc0*/  S2R R25, SR_TID.X ;  /* 0x0000000000197919 */ /* 0x000e620000002100 */
[----:B------:R-:W-:Y:S01]  /*0dd0*/  S2UR UR4, SR_CTAID.Y ;  /* 0x00000000000479c3 */ /* 0x000fe20000002600 */
[----:B------:R-:W2:Y:S01]  /*0de0*/  LDCU UR10, c[0x0][0x384] ;  /* 0x00007080ff0a77ac */ /* 0x000ea20008000800 */
[----:B------:R-:W3:Y:S06]  /*0df0*/  LDCU.64 UR6, c[0x0][0x3a8] ;  /* 0x00007500ff0677ac */ /* 0x000eec0008000a00 */
[----:B------:R-:W2:Y:S01]  /*0e00*/  S2UR UR5, SR_CTAID.X ;  /* 0x00000000000579c3 */ /* 0x000ea20000002500 */
[----:B------:R-:W4:Y:S01]  /*0e10*/  LDCU UR8, c[0x0][0x3a0] ;  /* 0x00007400ff0877ac */ /* 0x000f220008000800 */
[----:B------:R-:W5:Y:S01]  /*0e20*/  LDCU UR9, c[0x0][0x38c] ;  /* 0x00007180ff0977ac */ /* 0x000f620008000800 */
[----:B-1----:R-:W-:Y:S01]  /*0e30*/  SHF.R.U32.HI R24, RZ, 0x4, R25 ;  /* 0x00000004ff187819 */ /* 0x002fe20000011619 */
[----:B--2---:R-:W-:Y:S01]  /*0e40*/  UIMAD UR4, UR4, UR10, UR5 ;  /* 0x0000000a040472a4 */ /* 0x004fe2000f8e0205 */
[----:B------:R-:W-:-:S03]  /*0e50*/  SHF.L.U32 R25, R25, 0x3, RZ ;  /* 0x0000000319197819 */ /* 0x000fc600000006ff */
[----:B------:R-:W-:Y:S01]  /*0e60*/  IMAD R24, R24, UR10, RZ ;  /* 0x0000000a18187c24 */ /* 0x000fe2000f8e02ff */
[----:B------:R-:W-:Y:S01]  /*0e70*/  LOP3.LUT R25, R25, 0x78, RZ, 0xc0, !PT ;  /* 0x0000007819197812 */ /* 0x000fe200078ec0ff */
[----:B------:R-:W-:-:S03]  /*0e80*/  USHF.L.U32 UR4, UR4, 0x7, URZ ;  /* 0x0000000704047899 */ /* 0x000fc600080006ff */
[----:B------:R-:W-:Y:S01]  /*0e90*/  LEA R24, R24, R25, 0x3 ;  /* 0x0000001918187211 */ /* 0x000fe200078e18ff */
[----:B------:R-:W-:-:S03]  /*0ea0*/  USHF.R.S32.HI UR5, URZ, 0x1f, UR4 ;  /* 0x0000001fff057899 */ /* 0x000fc60008011404 */
[----:B------:R-:W-:-:S04]  /*0eb0*/  IADD3 R25, P0, PT, R24, UR4, RZ ;  /* 0x0000000418197c10 */ /* 0x000fc8000ff1e0ff */
[----:B------:R-:W-:Y:S02]  /*0ec0*/  LEA.HI.X.SX32 R28, R24, UR5, 0x1, P0 ;  /* 0x00000005181c7c11 */ /* 0x000fe400080f0eff */
[----:B---3--:R-:W-:-:S04]  /*0ed0*/  LEA R26, P0, R25, UR6, 0x2 ;  /* 0x00000006191a7c11 */ /* 0x008fc8000f8010ff */
[----:B------:R-:W-:-:S05]  /*0ee0*/  LEA.HI.X R27, R25, UR7, R28, 0x2, P0 ;  /* 0x00000007191b7c11 */ /* 0x000fca00080f141c */
[----:B------:R-:W4:Y:S04]  /*0ef0*/  LDG.E R31, desc[UR36][R26.64+0x8] ;  /* 0x000008241a1f7981 */ /* 0x000f28000c1e1900 */
[----:B------:R-:W2:Y:S04]  /*0f00*/  LDG.E R25, desc[UR36][R26.64] ;  /* 0x000000241a197981 */ /* 0x000ea8000c1e1900 */
[----:B------:R-:W3:Y:S04]  /*0f10*/  LDG.E R29, desc[UR36][R26.64+0x4] ;  /* 0x000004241a1d7981 */ /* 0x000ee8000c1e1900 */
[----:B------:R-:W5:Y:S04]  /*0f20*/  LDG.E R51, desc[UR36][R26.64+0xc] ;  /* 0x00000c241a337981 */ /* 0x000f68000c1e1900 */
[----:B------:R-:W5:Y:S04]  /*0f30*/  LDG.E R52, desc[UR36][R26.64+0x10] ;  /* 0x000010241a347981 */ /* 0x000f68000c1e1900 */
[----:B------:R-:W5:Y:S04]  /*0f40*/  LDG.E R53, desc[UR36][R26.64+0x14] ;  /* 0x000014241a357981 */ /* 0x000f68000c1e1900 */
[----:B------:R-:W5:Y:S04]  /*0f50*/  LDG.E R76, desc[UR36][R26.64+0x18] ;  /* 0x000018241a4c7981 */ /* 0x000f68000c1e1900 */
[----:B------:R-:W5:Y:S01]  /*0f60*/  LDG.E R78, desc[UR36][R26.64+0x1c] ;  /* 0x00001c241a4e7981 */ /* 0x000f62000c1e1900 */
[----:B------:R-:W-:-:S04]  /*0f70*/  IADD3 R28, PT, PT, R24, UR10, RZ ;  /* 0x0000000a181c7c10 */ /* 0x000fc8000fffe0ff */
[----:B------:R-:W-:-:S04]  /*0f80*/  IADD3 R79, P0, PT, R28, UR4, RZ ;  /* 0x000000041c4f7c10 */ /* 0x000fc8000ff1e0ff */
[----:B------:R-:W-:Y:S02]  /*0f90*/  LEA.HI.X.SX32 R80, R28, UR5, 0x1, P0 ;  /* 0x000000051c507c11 */ /* 0x000fe400080f0eff */
[----:B------:R-:W-:Y:S01]  /*0fa0*/  LEA R24, P0, R79, UR6, 0x2 ;  /* 0x000000064f187c11 */ /* 0x000fe2000f8010ff */
[----:B----4-:R-:W-:Y:S01]  /*0fb0*/  FMUL R50, R31, UR8 ;  /* 0x000000081f327c20 */ /* 0x010fe20008400000 */
[----:B--2---:R-:W-:Y:S01]  /*0fc0*/  FMUL R30, R25, UR8 ;  /* 0x00000008191e7c20 */ /* 0x004fe20008400000 */
[----:B---3--:R-:W-:Y:S01]  /*0fd0*/  FMUL R29, R29, UR8 ;  /* 0x000000081d1d7c20 */ /* 0x008fe20008400000 */
[----:B-----5:R-:W-:Y:S01]  /*0fe0*/  FMUL R51, R51, UR8 ;  /* 0x0000000833337c20 */ /* 0x020fe20008400000 */
[----:B------:R-:W-:Y:S01]  /*0ff0*/  FMUL R52, R52, UR8 ;  /* 0x0000000834347c20 */ /* 0x000fe20008400000 */
[----:B------:R-:W-:Y:S01]  /*1000*/  FMUL R53, R53, UR8 ;  /* 0x0000000835357c20 */ /* 0x000fe20008400000 */
[----:B------:R-:W-:Y:S01]  /*1010*/  FMUL R76, R76, UR8 ;  /* 0x000000084c4c7c20 */ /* 0x000fe20008400000 */
[----:B------:R-:W-:Y:S01]  /*1020*/  FMUL R31, R78, UR8 ;  /* 0x000000084e1f7c20 */ /* 0x000fe20008400000 */
[----:B------:R-:W-:Y:S01]  /*1030*/  FFMA R77, R77, UR9, R30 ;  /* 0x000000094d4d7c23 */ /* 0x000fe2000800001e */
[----:B------:R-:W-:Y:S01]  /*1040*/  FFMA R29, R74, UR9, R29 ;  /* 0x000000094a1d7c23 */ /* 0x000fe2000800001d */
[----:B------:R-:W-:Y:S01]  /*1050*/  FFMA R75, R75, UR9, R50 ;  /* 0x000000094b4b7c23 */ /* 0x000fe20008000032 */
[----:B------:R-:W-:Y:S01]  /*1060*/  FFMA R51, R72, UR9, R51 ;  /* 0x0000000948337c23 */ /* 0x000fe20008000033 */
[----:B------:R-:W-:Y:S01]  /*1070*/  FFMA R73, R73, UR9, R52 ;  /* 0x0000000949497c23 */ /* 0x000fe20008000034 */
[----:B------:R-:W-:Y:S01]  /*1080*/  FFMA R53, R70, UR9, R53 ;  /* 0x0000000946357c23 */ /* 0x000fe20008000035 */
[----:B------:R-:W-:Y:S01]  /*1090*/  FFMA R71, R71, UR9, R76 ;  /* 0x0000000947477c23 */ /* 0x000fe2000800004c */
[----:B------:R-:W-:Y:S01]  /*10a0*/  FFMA R31, R68, UR9, R31 ;  /* 0x00000009441f7c23 */ /* 0x000fe2000800001f */
[----:B------:R-:W-:Y:S01]  /*10b0*/  LEA.HI.X R25, R79, UR7, R80, 0x2, P0 ;  /* 0x000000074f197c11 */ /* 0x000fe200080f1450 */
[----:B------:R-:W-:Y:S04]  /*10c0*/  STG.E desc[UR36][R26.64], R77 ;  /* 0x0000004d1a007986 */ /* 0x000fe8000c101924 */
[----:B------:R1:W-:Y:S04]  /*10d0*/  STG.E desc[UR36][R26.64+0x4], R29 ;  /* 0x0000041d1a007986 */ /* 0x0003e8000c101924 */
[----:B------:R-:W-:Y:S04]  /*10e0*/  STG.E desc[UR36][R26.64+0x8], R75 ;  /* 0x0000084b1a007986 */ /* 0x000fe8000c101924 */
[----:B------:R-:W-:Y:S04]  /*10f0*/  STG.E desc[UR36][R26.64+0xc], R51 ;  /* 0x00000c331a007986 */ /* 0x000fe8000c101924 */
[----:B------:R2:W-:Y:S04]  /*1100*/  STG.E desc[UR36][R26.64+0x10], R73 ;  /* 0x000010491a007986 */ /* 0x0005e8000c101924 */
[----:B------:R-:W-:Y:S04]  /*1110*/  STG.E desc[UR36][R26.64+0x14], R53 ;  /* 0x000014351a007986 */ /* 0x000fe8000c101924 */
[----:B------:R-:W-:Y:S04]  /*1120*/  STG.E desc[UR36][R26.64+0x18], R71 ;  /* 0x000018471a007986 */ /* 0x000fe8000c101924 */
[----:B------:R3:W-:Y:S04]  /*1130*/  STG.E desc[UR36][R26.64+0x1c], R31 ;  /* 0x00001c1f1a007986 */ /* 0x0007e8000c101924 */
[----:B------:R-:W4:Y:S04]  /*1140*/  LDG.E R50, desc[UR36][R24.64+0x4] ;  /* 0x0000042418327981 */ /* 0x000f28000c1e1900 */
[----:B-1----:R-:W5:Y:S04]  /*1150*/  LDG.E R29, desc[UR36][R24.64] ;  /* 0x00000024181d7981 */ /* 0x002f68000c1e1900 */
[----:B------:R-:W5:Y:S04]  /*1160*/  LDG.E R52, desc[UR36][R24.64+0x8] ;  /* 0x0000082418347981 */ /* 0x000f68000c1e1900 */
[----:B------:R-:W5:Y:S04]  /*1170*/  LDG.E R68, desc[UR36][R24.64+0xc] ;  /* 0x00000c2418447981 */ /* 0x000f68000c1e1900 */
[----:B------:R-:W5:Y:S04]  /*1180*/  LDG.E R70, desc[UR36][R24.64+0x10] ;  /* 0x0000102418467981 */ /* 0x000f68000c1e1900 */
[----:B------:R-:W5:Y:S04]  /*1190*/  LDG.E R72, desc[UR36][R24.64+0x14] ;  /* 0x0000142418487981 */ /* 0x000f68000c1e1900 */
[----:B------:R-:W5:Y:S04]  /*11a0*/  LDG.E R74, desc[UR36][R24.64+0x18] ;  /* 0x00001824184a7981 */ /* 0x000f68000c1e1900 */
[----:B--2---:R-:W2:Y:S01]  /*11b0*/  LDG.E R73, desc[UR36][R24.64+0x1c] ;  /* 0x00001c2418497981 */ /* 0x004ea2000c1e1900 */
[----:B------:R-:W-:-:S04]  /*11c0*/  IADD3 R28, PT, PT, R28, UR10, RZ ;  /* 0x0000000a1c1c7c10 */ /* 0x000fc8000fffe0ff */
[----:B------:R-:W-:-:S04]  /*11d0*/  IADD3 R51, P0, PT, R28, UR4, RZ ;  /* 0x000000041c337c10 */ /* 0x000fc8000ff1e0ff */
[----:B------:R-:W-:Y:S02]  /*11e0*/  LEA.HI.X.SX32 R76, R28, UR5, 0x1, P0 ;  /* 0x000000051c4c7c11 */ /* 0x000fe400080f0eff */
[----:B---3--:R-:W-:Y:S01]  /*11f0*/  LEA R26, P0, R51, UR6, 0x2 ;  /* 0x00000006331a7c11 */ /* 0x008fe2000f8010ff */
[----:B----4-:R-:W-:Y:S01]  /*1200*/  FMUL R27, R50, UR8 ;  /* 0x00000008321b7c20 */ /* 0x010fe20008400000 */
[----:B-----5:R-:W-:-:S03]  /*1210*/  FMUL R30, R29, UR8 ;  /* 0x000000081d1e7c20 */ /* 0x020fc60008400000 */
[----:B------:R-:W-:Y:S01]  /*1220*/  FFMA R29, R66, UR9, R27 ;  /* 0x00000009421d7c23 */ /* 0x000fe2000800001b */
[----:B------:R-:W-:Y:S01]  /*1230*/  LEA.HI.X R27, R51, UR7, R76, 0x2, P0 ;  /* 0x00000007331b7c11 */ /* 0x000fe200080f144c */
[----:B------:R-:W-:Y:S01]  /*1240*/  FMUL R52, R52, UR8 ;  /* 0x0000000834347c20 */ /* 0x000fe20008400000 */
[----:B------:R-:W-:Y:S01]  /*1250*/  FMUL R31, R68, UR8 ;  /* 0x00000008441f7c20 */ /* 0x000fe20008400000 */
[----:B------:R-:W-:Y:S01]  /*1260*/  FMUL R70, R70, UR8 ;  /* 0x0000000846467c20 */ /* 0x000fe20008400000 */
[----:B------:R-:W-:Y:S01]  /*1270*/  FMUL R51, R72, UR8 ;  /* 0x0000000848337c20 */ /* 0x000fe20008400000 */
[----:B------:R-:W-:Y:S01]  /*1280*/  FMUL R74, R74, UR8 ;  /* 0x000000084a4a7c20 */ /* 0x000fe20008400000 */
[----:B--2---:R-:W-:Y:S01]  /*1290*/  FMUL R73, R73, UR8 ;  /* 0x0000000849497c20 */ /* 0x004fe20008400000 */
[----:B------:R-:W-:Y:S01]  /*12a0*/  FFMA R69, R69, UR9, R30 ;  /* 0x0000000945457c23 */ /* 0x000fe2000800001e */
[----:B------:R-:W-:Y:S01]  /*12b0*/  FFMA R67, R67, UR9, R52 ;  /* 0x0000000943437c23 */ /* 0x000fe20008000034 */
[----:B------:R-:W-:Y:S01]  /*12c0*/  FFMA R31, R64, UR9, R31 ;  /* 0x00000009401f7c23 */ /* 0x000fe2000800001f */
[----:B------:R-:W-:Y:S01]  /*12d0*/  FFMA R65, R65, UR9, R70 ;  /* 0x0000000941417c23 */ /* 0x000fe20008000046 */
[----:B------:R-:W-:Y:S01]  /*12e0*/  FFMA R51, R62, UR9, R51 ;  /* 0x000000093e337c23 */ /* 0x000fe20008000033 */
[----:B------:R-:W-:Y:S01]  /*12f0*/  FFMA R63, R63, UR9, R74 ;  /* 0x000000093f3f7c23 */ /* 0x000fe2000800004a */
[----:B------:R-:W-:Y:S01]  /*1300*/  FFMA R73, R60, UR9, R73 ;  /* 0x000000093c497c23 */ /* 0x000fe20008000049 */
        /* <DEDUP_REMOVED lines=8> */
[----:B-1----:R-:W4:Y:S04]  /*1390*/  LDG.E R29, desc[UR36][R26.64] ;  /* 0x000000241a1d7981 */ /* 0x002f28000c1e1900 */
[----:B------:R-:W5:Y:S04]  /*13a0*/  LDG.E R30, desc[UR36][R26.64+0x4] ;  /* 0x000004241a1e7981 */ /* 0x000f68000c1e1900 */
[----:B------:R-:W5:Y:S04]  /*13b0*/  LDG.E R53, desc[UR36][R26.64+0x10] ;  /* 0x000010241a357981 */ /* 0x000f68000c1e1900 */
[----:B------:R-:W5:Y:S04]  /*13c0*/  LDG.E R50, desc[UR36][R26.64+0x8] ;  /* 0x000008241a327981 */ /* 0x000f68000c1e1900 */
[----:B------:R-:W5:Y:S04]  /*13d0*/  LDG.E R52, desc[UR36][R26.64+0xc] ;  /* 0x00000c241a347981 */ /* 0x000f68000c1e1900 */
[----:B------:R-:W5:Y:S04]  /*13e0*/  LDG.E R60, desc[UR36][R26.64+0x14] ;  /* 0x000014241a3c7981 */ /* 0x000f68000c1e1900 */
[----:B------:R-:W5:Y:S04]  /*13f0*/  LDG.E R62, desc[UR36][R26.64+0x18] ;  /* 0x000018241a3e7981 */ /* 0x000f68000c1e1900 */
[----:B------:R-:W5:Y:S01]  /*1400*/  LDG.E R64, desc[UR36][R26.64+0x1c] ;  /* 0x00001c241a407981 */ /* 0x000f62000c1e1900 */
[----:B--2---:R-:W-:-:S04]  /*1410*/  IADD3 R65, PT, PT, R28, UR10, RZ ;  /* 0x0000000a1c417c10 */ /* 0x004fc8000fffe0ff */
[----:B------:R-:W-:-:S04]  /*1420*/  IADD3 R31, P0, PT, R65, UR4, RZ ;  /* 0x00000004411f7c10 */ /* 0x000fc8000ff1e0ff */
[----:B------:R-:W-:Y:S02]  /*1430*/  LEA.HI.X.SX32 R66, R65, UR5, 0x1, P0 ;  /* 0x0000000541427c11 */ /* 0x000fe400080f0eff */
[----:B---3--:R-:W-:Y:S01]  /*1440*/  LEA R24, P0, R31, UR6, 0x2 ;  /* 0x000000061f187c11 */ /* 0x008fe2000f8010ff */
[----:B----4-:R-:W-:Y:S01]  /*1450*/  FMUL R28, R29, UR8 ;  /* 0x000000081d1c7c20 */ /* 0x010fe20008400000 */
[----:B-----5:R-:W-:-:S03]  /*1460*/  FMUL R25, R30, UR8 ;  /* 0x000000081e197c20 */ /* 0x020fc60008400000 */
[----:B------:R-:W-:Y:S01]  /*1470*/  FFMA R61, R61, UR9, R28 ;  /* 0x000000093d3d7c23 */ /* 0x000fe2000800001c */
[----:B------:R-:W-:Y:S01]  /*1480*/  FFMA R29, R58, UR9, R25 ;  /* 0x000000093a1d7c23 */ /* 0x000fe20008000019 */
[----:B------:R-:W-:Y:S01]  /*1490*/  LEA.HI.X R25, R31, UR7, R66, 0x2, P0 ;  /* 0x000000071f197c11 */ /* 0x000fe200080f1442 */
[----:B------:R-:W-:Y:S01]  /*14a0*/  FMUL R28, R53, UR8 ;  /* 0x00000008351c7c20 */ /* 0x000fe20008400000 */
[----:B------:R-:W-:Y:S01]  /*14b0*/  FMUL R50, R50, UR8 ;  /* 0x0000000832327c20 */ /* 0x000fe20008400000 */
        /* <DEDUP_REMOVED lines=13> */
[----:B------:R2:W-:Y:S04]  /*1590*/  STG.E desc[UR36][R26.64+0xc], R31 ;  /* 0x00000c1f1a007986 */ /* 0x0005e8000c101924 */
[----:B------:R-:W-:Y:S04]  /*15a0*/  STG.E desc[UR36][R26.64+0x10], R57 ;  /* 0x000010391a007986 */ /* 0x000fe8000c101924 */
        /* <DEDUP_REMOVED lines=10> */
[----:B------:R-:W5:Y:S01]  /*1650*/  LDG.E R56, desc[UR36][R24.64+0x1c] ;  /* 0x00001c2418387981 */ /* 0x000f62000c1e1900 */
[----:B------:R-:W-:-:S04]  /*1660*/  IADD3 R65, PT, PT, R65, UR10, RZ ;  /* 0x0000000a41417c10 */ /* 0x000fc8000fffe0ff */
[----:B--2---:R-:W-:-:S04]  /*1670*/  IADD3 R31, P0, PT, R65, UR4, RZ ;  /* 0x00000004411f7c10 */ /* 0x004fc8000ff1e0ff */
[----:B------:R-:W-:Y:S02]  /*1680*/  LEA.HI.X.SX32 R58, R65, UR5, 0x1, P0 ;  /* 0x00000005413a7c11 */ /* 0x000fe400080f0eff */
[----:B---3--:R-:W-:-:S04]  /*1690*/  LEA R26, P0, R31, UR6, 0x2 ;  /* 0x000000061f1a7c11 */ /* 0x008fc8000f8010ff */
[----:B------:R-:W-:Y:S01]  /*16a0*/  LEA.HI.X R27, R31, UR7, R58, 0x2, P0 ;  /* 0x000000071f1b7c11 */ /* 0x000fe200080f143a */
[----:B----4-:R-:W-:Y:S01]  /*16b0*/  FMUL R28, R28, UR8 ;  /* 0x000000081c1c7c20 */ /* 0x010fe20008400000 */
[----:B-----5:R-:W-:Y:S01]  /*16c0*/  FMUL R29, R29, UR8 ;  /* 0x000000081d1d7c20 */ /* 0x020fe20008400000 */
        /* <DEDUP_REMOVED lines=89> */
[----:B------:R-:W-:Y:S04]  /*1c60*/  STG.E desc[UR36][R24.64+0x4], R29 ;  /* 0x0000041d18007986 */ /* 0x000fe8000c101924 */
[----:B------:R1:W-:Y:S04]  /*1c70*/  STG.E desc[UR36][R24.64+0x8], R23 ;  /* 0x0000081718007986 */ /* 0x0003e8000c101924 */
[----:B------:R2:W-:Y:S04]  /*1c80*/  STG.E desc[UR36][R24.64+0xc], R31 ;  /* 0x00000c1f18007986 */ /* 0x0005e8000c101924 */
[----:B------:R3:W-:Y:S04]  /*1c90*/  STG.E desc[UR36][R24.64+0x10], R21 ;  /* 0x0000101518007986 */ /* 0x0007e8000c101924 */
[----:B------:R-:W-:Y:S04]  /*1ca0*/  STG.E desc[UR36][R24.64+0x14], R35 ;  /* 0x0000142318007986 */ /* 0x000fe8000c101924 */
[----:B------:R4:W-:Y:S04]  /*1cb0*/  STG.E desc[UR36][R24.64+0x18], R19 ;  /* 0x0000181318007986 */ /* 0x0009e8000c101924 */
[----:B------:R-:W-:Y:S04]  /*1cc0*/  STG.E desc[UR36][R24.64+0x1c], R37 ;  /* 0x00001c2518007986 */ /* 0x000fe8000c101924 */
[----:B------:R-:W5:Y:S04]  /*1cd0*/  LDG.E R16, desc[UR36][R26.64] ;  /* 0x000000241a107981 */ /* 0x000f68000c1e1900 */
[----:B------:R-:W3:Y:S04]  /*1ce0*/  LDG.E R20, desc[UR36][R26.64+0x4] ;  /* 0x000004241a147981 */ /* 0x000ee8000c1e1900 */
[----:B------:R-:W4:Y:S04]  /*1cf0*/  LDG.E R22, desc[UR36][R26.64+0x8] ;  /* 0x000008241a167981 */ /* 0x000f28000c1e1900 */
[----:B-1----:R-:W4:Y:S04]  /*1d00*/  LDG.E R23, desc[UR36][R26.64+0xc] ;  /* 0x00000c241a177981 */ /* 0x002f28000c1e1900 */
[----:B------:R-:W4:Y:S04]  /*1d10*/  LDG.E R28, desc[UR36][R26.64+0x10] ;  /* 0x000010241a1c7981 */ /* 0x000f28000c1e1900 */
[----:B------:R-:W4:Y:S04]  /*1d20*/  LDG.E R29, desc[UR36][R26.64+0x14] ;  /* 0x000014241a1d7981 */ /* 0x000f28000c1e1900 */
[----:B------:R-:W4:Y:S04]  /*1d30*/  LDG.E R30, desc[UR36][R26.64+0x18] ;  /* 0x000018241a1e7981 */ /* 0x000f28000c1e1900 */
[----:B--2---:R-:W2:Y:S01]  /*1d40*/  LDG.E R31, desc[UR36][R26.64+0x1c] ;  /* 0x00001c241a1f7981 */ /* 0x004ea2000c1e1900 */
[----:B------:R-:W-:-:S04]  /*1d50*/  IADD3 R65, PT, PT, R65, UR10, RZ ;  /* 0x0000000a41417c10 */ /* 0x000fc8000fffe0ff */
[----:B------:R-:W-:-:S04]  /*1d60*/  IADD3 R32, P0, PT, R65, UR4, RZ ;  /* 0x0000000441207c10 */ /* 0x000fc8000ff1e0ff */
[----:B------:R-:W-:Y:S01]  /*1d70*/  LEA.HI.X.SX32 R65, R65, UR5, 0x1, P0 ;  /* 0x0000000541417c11 */ /* 0x000fe200080f0eff */
[----:B-----5:R-:W-:Y:S01]  /*1d80*/  FMUL R18, R16, UR8 ;  /* 0x0000000810127c20 */ /* 0x020fe20008400000 */
[----:B------:R-:W-:Y:S01]  /*1d90*/  LEA R16, P0, R32, UR6, 0x2 ;  /* 0x0000000620107c11 */ /* 0x000fe2000f8010ff */
[----:B---3--:R-:W-:Y:S01]  /*1da0*/  FMUL R21, R20, UR8 ;  /* 0x0000000814157c20 */ /* 0x008fe20008400000 */
[----:B----4-:R-:W-:Y:S01]  /*1db0*/  FMUL R22, R22, UR8 ;  /* 0x0000000816167c20 */ /* 0x010fe20008400000 */
        /* <DEDUP_REMOVED lines=15> */
[----:B------:R-:W-:Y:S04]  /*1eb0*/  STG.E desc[UR36][R26.64+0x4], R21 ;  /* 0x000004151a007986 */ /* 0x000fe8000c101924 */
[----:B------:R1:W-:Y:S04]  /*1ec0*/  STG.E desc[UR36][R26.64+0x8], R15 ;  /* 0x0000080f1a007986 */ /* 0x0003e8000c101924 */
[----:B------:R-:W-:Y:S04]  /*1ed0*/  STG.E desc[UR36][R26.64+0xc], R23 ;  /* 0x00000c171a007986 */ /* 0x000fe8000c101924 */
[----:B------:R-:W-:Y:S04]  /*1ee0*/  STG.E desc[UR36][R26.64+0x10], R13 ;  /* 0x0000100d1a007986 */ /* 0x000fe8000c101924 */
[----:B------:R-:W-:Y:S04]  /*1ef0*/  STG.E desc[UR36][R26.64+0x14], R29 ;  /* 0x0000141d1a007986 */ /* 0x000fe8000c101924 */
[----:B------:R2:W-:Y:S04]  /*1f00*/  STG.E desc[UR36][R26.64+0x18], R11 ;  /* 0x0000180b1a007986 */ /* 0x0005e8000c101924 */
[----:B------:R-:W-:Y:S04]  /*1f10*/  STG.E desc[UR36][R26.64+0x1c], R31 ;  /* 0x00001c1f1a007986 */ /* 0x000fe8000c101924 */
[----:B------:R-:W2:Y:S04]  /*1f20*/  LDG.E R10, desc[UR36][R16.64+0x4] ;  /* 0x00000424100a7981 */ /* 0x000ea8000c1e1900 */
[----:B------:R-:W3:Y:S04]  /*1f30*/  LDG.E R14, desc[UR36][R16.64+0xc] ;  /* 0x00000c24100e7981 */ /* 0x000ee8000c1e1900 */
[----:B-1----:R-:W4:Y:S04]  /*1f40*/  LDG.E R15, desc[UR36][R16.64+0x10] ;  /* 0x00001024100f7981 */ /* 0x002f28000c1e1900 */
[----:B------:R-:W5:Y:S04]  /*1f50*/  LDG.E R19, desc[UR36][R16.64+0x18] ;  /* 0x0000182410137981 */ /* 0x000f68000c1e1900 */
[----:B------:R-:W5:Y:S04]  /*1f60*/  LDG.E R8, desc[UR36][R16.64] ;  /* 0x0000002410087981 */ /* 0x000f68000c1e1900 */
[----:B------:R-:W5:Y:S04]  /*1f70*/  LDG.E R12, desc[UR36][R16.64+0x8] ;  /* 0x00000824100c7981 */ /* 0x000f68000c1e1900 */
[----:B------:R-:W5:Y:S04]  /*1f80*/  LDG.E R18, desc[UR36][R16.64+0x14] ;  /* 0x0000142410127981 */ /* 0x000f68000c1e1900 */
[----:B------:R-:W5:Y:S01]  /*1f90*/  LDG.E R20, desc[UR36][R16.64+0x1c] ;  /* 0x00001c2410147981 */ /* 0x000f62000c1e1900 */
[----:B--2---:R-:W-:Y:S01]  /*1fa0*/  FMUL R11, R10, UR8 ;  /* 0x000000080a0b7c20 */ /* 0x004fe20008400000 */
[----:B---3--:R-:W-:-:S03]  /*1fb0*/  FMUL R13, R14, UR8 ;  /* 0x000000080e0d7c20 */ /* 0x008fc60008400000 */
[----:B------:R-:W-:Y:S01]  /*1fc0*/  FFMA R11, R6, UR9, R11 ;  /* 0x00000009060b7c23 */ /* 0x000fe2000800000b */
[----:B------:R-:W-:Y:S01]  /*1fd0*/  FFMA R13, R4, UR9, R13 ;  /* 0x00000009040d7c23 */ /* 0x000fe2000800000d */
[----:B----4-:R-:W-:Y:S01]  /*1fe0*/  FMUL R4, R15, UR8 ;  /* 0x000000080f047c20 */ /* 0x010fe20008400000 */
        /* <DEDUP_REMOVED lines=13> */
[----:B------:R-:W-:Y:S04]  /*20c0*/  STG.E desc[UR36][R16.64+0x8], R7 ;  /* 0x0000080710007986 */ /* 0x000fe8000c101924 */
[----:B------:R-:W-:Y:S04]  /*20d0*/  STG.E desc[UR36][R16.64+0xc], R13 ;  /* 0x00000c0d10007986 */ /* 0x000fe8000c101924 */
[----:B------:R-:W-:Y:S04]  /*20e0*/  STG.E desc[UR36][R16.64+0x10], R5 ;  /* 0x0000100510007986 */ /* 0x000fe8000c101924 */
[----:B------:R-:W-:Y:S04]  /*20f0*/  STG.E desc[UR36][R16.64+0x14], R15 ;  /* 0x0000140f10007986 */ /* 0x000fe8000c101924 */
[----:B------:R-:W-:Y:S04]  /*2100*/  STG.E desc[UR36][R16.64+0x18], R3 ;  /* 0x0000180310007986 */ /* 0x000fe8000c101924 */
[----:B------:R-:W-:Y:S01]  /*2110*/  STG.E desc[UR36][R16.64+0x1c], R19 ;  /* 0x00001c1310007986 */ /* 0x000fe2000c101924 */
[----:B------:R-:W-:Y:S05]  /*2120*/  EXIT ;  /* 0x000000000000794d */ /* 0x000fea0003800000 */
.L_x_4:
[----:B------:R-:W-:-:S00]  /*2130*/  BRA `(.L_x_4) ;  /* 0xfffffffc00fc7947 */ /* 0x000fc0000383ffff */
[----:B------:R-:W-:-:S00]  /*2140*/  NOP ;  /* 0x0000000000007918 */ /* 0x000fc00000000000 */
        /* <DEDUP_REMOVED lines=11> */
.L_x_5:


//--------------------- .nv.global.init           --------------------------
	.section	.nv.global.init,"aw",@progbits
.nv.global.init:
	.type		$str$1,@object
	.size		$str$1,($str - $str$1)
$str$1:
        /*0000*/ 	.byte	0x2f, 0x74, 0x6d, 0x70, 0x2f, 0x73, 0x61, 0x73, 0x73, 0x5f, 0x63, 0x75, 0x5f, 0x70, 0x63, 0x37
        /*0010*/ 	.byte	0x6c, 0x6f, 0x36, 0x75, 0x38, 0x2f, 0x6b, 0x2e, 0x63, 0x75, 0x00
	.type		$str,@object
	.size		$str,(__unnamed_1 - $str)
$str:
        /*001b*/ 	.byte	0x6e, 0x75, 0x6d, 0x54, 0x68, 0x72, 0x65, 0x61, 0x64, 0x73, 0x42, 0x6c, 0x6f, 0x63, 0x6b, 0x74
        /*002b*/ 	.byte	0x69, 0x6c, 0x65, 0x20, 0x3d, 0x3d, 0x20, 0x62, 0x6c, 0x6f, 0x63, 0x6b, 0x44, 0x69, 0x6d, 0x2e
        /*003b*/ 	.byte	0x78, 0x00
	.type		__unnamed_1,@object
	.size		__unnamed_1,(.L_0 - __unnamed_1)
__unnamed_1:
        /*003d*/ 	.byte	0x76, 0x6f, 0x69, 0x64, 0x20, 0x73, 0x67, 0x65, 0x6d, 0x6d, 0x32, 0x44, 0x57, 0x61, 0x72, 0x70
        /*004d*/ 	.byte	0x54, 0x69, 0x6c, 0x69, 0x6e, 0x67, 0x28, 0x69, 0x6e, 0x74, 0x2c, 0x20, 0x69, 0x6e, 0x74, 0x2c
        /*005d*/ 	.byte	0x20, 0x69, 0x6e, 0x74, 0x2c, 0x20, 0x66, 0x6c, 0x6f, 0x61, 0x74, 0x2c, 0x20, 0x63, 0x6f, 0x6e
        /*006d*/ 	.byte	0x73, 0x74, 0x20, 0x66, 0x6c, 0x6f, 0x61, 0x74, 0x20, 0x2a, 0x2c, 0x20, 0x63, 0x6f, 0x6e, 0x73
        /*007d*/ 	.byte	0x74, 0x20, 0x66, 0x6c, 0x6f, 0x61, 0x74, 0x20, 0x2a, 0x2c, 0x20, 0x66, 0x6c, 0x6f, 0x61, 0x74
        /*008d*/ 	.byte	0x2c, 0x20, 0x66, 0x6c, 0x6f, 0x61, 0x74, 0x20, 0x2a, 0x29, 0x00
.L_0:


//--------------------- .nv.shared._Z17sgemm2DWarpTilingiiifPKfS0_fPf --------------------------
	.section	.nv.shared._Z17sgemm2DWarpTilingiiifPKfS0_fPf,"aw",@nobits
	.sectionflags	@""
	.align	4
.nv.shared._Z17sgemm2DWarpTilingiiifPKfS0_fPf:
	.zero		9216


//--------------------- .nv.shared.reserved.0     --------------------------
	.section	.nv.shared.reserved.0,"aw",@nobits
	.weak		__nv_reservedSMEM_offset_0_alias
	.size		__nv_reservedSMEM_offset_0_alias, 0, 64
	.other		__nv_reservedSMEM_offset_0_alias,@"STO_CUDA_RESERVED_SHARED STV_DEFAULT"
__nv_reservedSMEM_offset_0_alias:
	.zero		0
	.zero		64


//--------------------- .nv.constant0._Z17sgemm2DWarpTilingiiifPKfS0_fPf --------------------------
	.section	.nv.constant0._Z17sgemm2DWarpTilingiiifPKfS0_fPf,"a",@progbits
	.sectionflags	@""
	.align	4
.nv.constant0._Z17sgemm2DWarpTilingiiifPKfS0_fPf:
	.zero		944


//--------------------- SYMBOLS --------------------------

	.type		.nv.reservedSmem.offset0,@object
	.size		.nv.reservedSmem.offset0,0x4
	.type		.nv.reservedSmem.cap,@object
	.size		.nv.reservedSmem.cap,0x4
	.type		__assertfail,@function
